//
// Generated by NVIDIA NVVM Compiler
//
// Compiler Build ID: CL-36424714
// Cuda compilation tools, release 13.0, V13.0.88
// Based on NVVM 20.0.0
//

.version 9.0
.target sm_100
.address_size 64

// _ZZ29calculate_meshDiameter_kernelPKdmPdmE12s_diameter_x has been demoted
// _ZZ29calculate_meshDiameter_kernelPKdmPdmE12s_diameter_y has been demoted
// _ZZ29calculate_meshDiameter_kernelPKdmPdmE12s_diameter_z has been demoted
// _ZZ29calculate_meshDiameter_kernelPKdmPdmE16s_diameter_total has been demoted

.entry _Z29calculate_meshDiameter_kernelPKdmPdm(
	.param .u64 .ptr .align 1 _Z29calculate_meshDiameter_kernelPKdmPdm_param_0,
	.param .u64 _Z29calculate_meshDiameter_kernelPKdmPdm_param_1,
	.param .u64 .ptr .align 1 _Z29calculate_meshDiameter_kernelPKdmPdm_param_2,
	.param .u64 _Z29calculate_meshDiameter_kernelPKdmPdm_param_3
)
{
	.reg .pred 	%p<26>;
	.reg .b32 	%r<24>;
	.reg .b64 	%rd<61>;
	.reg .b64 	%fd<108>;
	// demoted variable
	.shared .align 8 .b8 _ZZ29calculate_meshDiameter_kernelPKdmPdmE12s_diameter_x[2048];
	// demoted variable
	.shared .align 8 .b8 _ZZ29calculate_meshDiameter_kernelPKdmPdmE12s_diameter_y[2056];
	// demoted variable
	.shared .align 8 .b8 _ZZ29calculate_meshDiameter_kernelPKdmPdmE12s_diameter_z[2064];
	// demoted variable
	.shared .align 8 .b8 _ZZ29calculate_meshDiameter_kernelPKdmPdmE16s_diameter_total[2072];
	ld.param.u64 	%rd22, [_Z29calculate_meshDiameter_kernelPKdmPdm_param_0];
	ld.param.u64 	%rd23, [_Z29calculate_meshDiameter_kernelPKdmPdm_param_1];
	cvta.to.global.u64 	%rd1, %rd22;
	mov.u32 	%r9, %ctaid.x;
	mov.u32 	%r23, %ntid.x;
	mov.u32 	%r2, %tid.x;
	mad.lo.s32 	%r10, %r9, %r23, %r2;
	cvt.s64.s32 	%rd2, %r10;
	setp.le.u64 	%p1, %rd23, %rd2;
	@%p1 bra 	$L__BB0_45;
	ld.param.u64 	%rd52, [_Z29calculate_meshDiameter_kernelPKdmPdm_param_3];
	cvt.u32.u64 	%r11, %rd2;
	shl.b32 	%r12, %r2, 3;
	mov.u32 	%r13, _ZZ29calculate_meshDiameter_kernelPKdmPdmE12s_diameter_x;
	add.s32 	%r3, %r13, %r12;
	mov.b64 	%rd26, 0;
	st.shared.u64 	[%r3], %rd26;
	mov.u32 	%r14, _ZZ29calculate_meshDiameter_kernelPKdmPdmE12s_diameter_y;
	add.s32 	%r4, %r14, %r12;
	st.shared.u64 	[%r4], %rd26;
	mov.u32 	%r15, _ZZ29calculate_meshDiameter_kernelPKdmPdmE12s_diameter_z;
	add.s32 	%r5, %r15, %r12;
	st.shared.u64 	[%r5], %rd26;
	mov.u32 	%r16, _ZZ29calculate_meshDiameter_kernelPKdmPdmE16s_diameter_total;
	add.s32 	%r6, %r16, %r12;
	st.shared.u64 	[%r6], %rd26;
	bar.sync 	0;
	shl.b64 	%rd27, %rd52, 3;
	shl.b64 	%rd3, %rd52, 4;
	shl.b64 	%rd28, %rd2, 3;
	add.s64 	%rd29, %rd1, %rd28;
	ld.global.f64 	%fd1, [%rd29];
	add.s64 	%rd30, %rd29, %rd27;
	ld.global.f64 	%fd2, [%rd30];
	add.s64 	%rd31, %rd29, %rd3;
	ld.global.f64 	%fd3, [%rd31];
	add.s32 	%r17, %r11, 1;
	cvt.s64.s32 	%rd4, %r17;
	setp.le.u64 	%p2, %rd23, %rd4;
	@%p2 bra 	$L__BB0_39;
	ld.shared.f64 	%fd107, [%r6+24];
	sub.s64 	%rd32, %rd23, %rd4;
	and.b64  	%rd5, %rd32, 3;
	setp.eq.s64 	%p3, %rd5, 0;
	mov.u64 	%rd58, %rd4;
	@%p3 bra 	$L__BB0_11;
	shl.b64 	%rd33, %rd4, 3;
	add.s64 	%rd56, %rd1, %rd33;
	neg.s64 	%rd55, %rd5;
	mov.u64 	%rd58, %rd4;
$L__BB0_4:
	.pragma "nounroll";
	ld.param.u64 	%rd53, [_Z29calculate_meshDiameter_kernelPKdmPdm_param_3];
	ld.global.f64 	%fd31, [%rd56];
	shl.b64 	%rd34, %rd53, 3;
	add.s64 	%rd35, %rd56, %rd34;
	ld.global.f64 	%fd6, [%rd35];
	add.s64 	%rd36, %rd56, %rd3;
	ld.global.f64 	%fd7, [%rd36];
	sub.f64 	%fd32, %fd1, %fd31;
	sub.f64 	%fd33, %fd2, %fd6;
	sub.f64 	%fd34, %fd3, %fd7;
	mul.f64 	%fd35, %fd33, %fd33;
	fma.rn.f64 	%fd36, %fd32, %fd32, %fd35;
	fma.rn.f64 	%fd8, %fd34, %fd34, %fd36;
	setp.neu.f64 	%p4, %fd1, %fd31;
	@%p4 bra 	$L__BB0_6;
	ld.shared.f64 	%fd37, [%r3];
	max.f64 	%fd38, %fd37, %fd8;
	st.shared.f64 	[%r3], %fd38;
$L__BB0_6:
	setp.neu.f64 	%p5, %fd2, %fd6;
	@%p5 bra 	$L__BB0_8;
	ld.shared.f64 	%fd39, [%r4+8];
	max.f64 	%fd40, %fd39, %fd8;
	st.shared.f64 	[%r4+8], %fd40;
$L__BB0_8:
	setp.neu.f64 	%p6, %fd3, %fd7;
	@%p6 bra 	$L__BB0_10;
	ld.shared.f64 	%fd41, [%r5+16];
	max.f64 	%fd42, %fd41, %fd8;
	st.shared.f64 	[%r5+16], %fd42;
$L__BB0_10:
	max.f64 	%fd107, %fd107, %fd8;
	add.s64 	%rd58, %rd58, 1;
	add.s64 	%rd56, %rd56, 8;
	add.s64 	%rd55, %rd55, 1;
	setp.ne.s64 	%p7, %rd55, 0;
	@%p7 bra 	$L__BB0_4;
$L__BB0_11:
	sub.s64 	%rd37, %rd4, %rd23;
	setp.gt.u64 	%p8, %rd37, -4;
	@%p8 bra 	$L__BB0_38;
	ld.param.u64 	%rd50, [_Z29calculate_meshDiameter_kernelPKdmPdm_param_0];
	shl.b64 	%rd38, %rd58, 3;
	cvta.to.global.u64 	%rd39, %rd50;
	add.s64 	%rd59, %rd39, %rd38;
$L__BB0_13:
	ld.param.u64 	%rd54, [_Z29calculate_meshDiameter_kernelPKdmPdm_param_3];
	ld.global.f64 	%fd43, [%rd59];
	shl.b64 	%rd40, %rd54, 3;
	add.s64 	%rd18, %rd59, %rd40;
	ld.global.f64 	%fd13, [%rd18];
	add.s64 	%rd19, %rd59, %rd3;
	ld.global.f64 	%fd14, [%rd19];
	sub.f64 	%fd44, %fd1, %fd43;
	sub.f64 	%fd45, %fd2, %fd13;
	sub.f64 	%fd46, %fd3, %fd14;
	mul.f64 	%fd47, %fd45, %fd45;
	fma.rn.f64 	%fd48, %fd44, %fd44, %fd47;
	fma.rn.f64 	%fd15, %fd46, %fd46, %fd48;
	setp.neu.f64 	%p9, %fd1, %fd43;
	@%p9 bra 	$L__BB0_15;
	ld.shared.f64 	%fd49, [%r3];
	max.f64 	%fd50, %fd49, %fd15;
	st.shared.f64 	[%r3], %fd50;
$L__BB0_15:
	setp.neu.f64 	%p10, %fd2, %fd13;
	@%p10 bra 	$L__BB0_17;
	ld.shared.f64 	%fd51, [%r4+8];
	max.f64 	%fd52, %fd51, %fd15;
	st.shared.f64 	[%r4+8], %fd52;
$L__BB0_17:
	setp.neu.f64 	%p11, %fd3, %fd14;
	@%p11 bra 	$L__BB0_19;
	ld.shared.f64 	%fd53, [%r5+16];
	max.f64 	%fd54, %fd53, %fd15;
	st.shared.f64 	[%r5+16], %fd54;
$L__BB0_19:
	max.f64 	%fd16, %fd107, %fd15;
	ld.global.f64 	%fd55, [%rd59+8];
	ld.global.f64 	%fd17, [%rd18+8];
	ld.global.f64 	%fd18, [%rd19+8];
	sub.f64 	%fd56, %fd1, %fd55;
	sub.f64 	%fd57, %fd2, %fd17;
	sub.f64 	%fd58, %fd3, %fd18;
	mul.f64 	%fd59, %fd57, %fd57;
	fma.rn.f64 	%fd60, %fd56, %fd56, %fd59;
	fma.rn.f64 	%fd19, %fd58, %fd58, %fd60;
	setp.neu.f64 	%p12, %fd1, %fd55;
	@%p12 bra 	$L__BB0_21;
	ld.shared.f64 	%fd61, [%r3];
	max.f64 	%fd62, %fd61, %fd19;
	st.shared.f64 	[%r3], %fd62;
$L__BB0_21:
	setp.neu.f64 	%p13, %fd2, %fd17;
	@%p13 bra 	$L__BB0_23;
	ld.shared.f64 	%fd63, [%r4+8];
	max.f64 	%fd64, %fd63, %fd19;
	st.shared.f64 	[%r4+8], %fd64;
$L__BB0_23:
	setp.neu.f64 	%p14, %fd3, %fd18;
	@%p14 bra 	$L__BB0_25;
	ld.shared.f64 	%fd65, [%r5+16];
	max.f64 	%fd66, %fd65, %fd19;
	st.shared.f64 	[%r5+16], %fd66;
$L__BB0_25:
	max.f64 	%fd20, %fd16, %fd19;
	ld.global.f64 	%fd67, [%rd59+16];
	ld.global.f64 	%fd21, [%rd18+16];
	ld.global.f64 	%fd22, [%rd19+16];
	sub.f64 	%fd68, %fd1, %fd67;
	sub.f64 	%fd69, %fd2, %fd21;
	sub.f64 	%fd70, %fd3, %fd22;
	mul.f64 	%fd71, %fd69, %fd69;
	fma.rn.f64 	%fd72, %fd68, %fd68, %fd71;
	fma.rn.f64 	%fd23, %fd70, %fd70, %fd72;
	setp.neu.f64 	%p15, %fd1, %fd67;
	@%p15 bra 	$L__BB0_27;
	ld.shared.f64 	%fd73, [%r3];
	max.f64 	%fd74, %fd73, %fd23;
	st.shared.f64 	[%r3], %fd74;
$L__BB0_27:
	setp.neu.f64 	%p16, %fd2, %fd21;
	@%p16 bra 	$L__BB0_29;
	ld.shared.f64 	%fd75, [%r4+8];
	max.f64 	%fd76, %fd75, %fd23;
	st.shared.f64 	[%r4+8], %fd76;
$L__BB0_29:
	setp.neu.f64 	%p17, %fd3, %fd22;
	@%p17 bra 	$L__BB0_31;
	ld.shared.f64 	%fd77, [%r5+16];
	max.f64 	%fd78, %fd77, %fd23;
	st.shared.f64 	[%r5+16], %fd78;
$L__BB0_31:
	max.f64 	%fd24, %fd20, %fd23;
	ld.global.f64 	%fd79, [%rd59+24];
	ld.global.f64 	%fd25, [%rd18+24];
	ld.global.f64 	%fd26, [%rd19+24];
	sub.f64 	%fd80, %fd1, %fd79;
	sub.f64 	%fd81, %fd2, %fd25;
	sub.f64 	%fd82, %fd3, %fd26;
	mul.f64 	%fd83, %fd81, %fd81;
	fma.rn.f64 	%fd84, %fd80, %fd80, %fd83;
	fma.rn.f64 	%fd27, %fd82, %fd82, %fd84;
	setp.neu.f64 	%p18, %fd1, %fd79;
	@%p18 bra 	$L__BB0_33;
	ld.shared.f64 	%fd85, [%r3];
	max.f64 	%fd86, %fd85, %fd27;
	st.shared.f64 	[%r3], %fd86;
$L__BB0_33:
	setp.neu.f64 	%p19, %fd2, %fd25;
	@%p19 bra 	$L__BB0_35;
	ld.shared.f64 	%fd87, [%r4+8];
	max.f64 	%fd88, %fd87, %fd27;
	st.shared.f64 	[%r4+8], %fd88;
$L__BB0_35:
	setp.neu.f64 	%p20, %fd3, %fd26;
	@%p20 bra 	$L__BB0_37;
	ld.shared.f64 	%fd89, [%r5+16];
	max.f64 	%fd90, %fd89, %fd27;
	st.shared.f64 	[%r5+16], %fd90;
$L__BB0_37:
	max.f64 	%fd107, %fd24, %fd27;
	add.s64 	%rd58, %rd58, 4;
	add.s64 	%rd59, %rd59, 32;
	setp.lt.u64 	%p21, %rd58, %rd23;
	@%p21 bra 	$L__BB0_13;
$L__BB0_38:
	st.shared.f64 	[%r6+24], %fd107;
$L__BB0_39:
	bar.sync 	0;
	setp.lt.u32 	%p22, %r23, 2;
	@%p22 bra 	$L__BB0_43;
$L__BB0_40:
	shr.u32 	%r8, %r23, 1;
	setp.ge.u32 	%p23, %r2, %r8;
	@%p23 bra 	$L__BB0_42;
	ld.shared.f64 	%fd91, [%r3];
	shl.b32 	%r18, %r8, 3;
	add.s32 	%r19, %r3, %r18;
	ld.shared.f64 	%fd92, [%r19];
	max.f64 	%fd93, %fd91, %fd92;
	st.shared.f64 	[%r3], %fd93;
	ld.shared.f64 	%fd94, [%r4+8];
	add.s32 	%r20, %r4, %r18;
	ld.shared.f64 	%fd95, [%r20+8];
	max.f64 	%fd96, %fd94, %fd95;
	st.shared.f64 	[%r4+8], %fd96;
	ld.shared.f64 	%fd97, [%r5+16];
	add.s32 	%r21, %r5, %r18;
	ld.shared.f64 	%fd98, [%r21+16];
	max.f64 	%fd99, %fd97, %fd98;
	st.shared.f64 	[%r5+16], %fd99;
	ld.shared.f64 	%fd100, [%r6+24];
	add.s32 	%r22, %r6, %r18;
	ld.shared.f64 	%fd101, [%r22+24];
	max.f64 	%fd102, %fd100, %fd101;
	st.shared.f64 	[%r6+24], %fd102;
$L__BB0_42:
	bar.sync 	0;
	setp.gt.u32 	%p24, %r23, 3;
	mov.u32 	%r23, %r8;
	@%p24 bra 	$L__BB0_40;
$L__BB0_43:
	setp.ne.s32 	%p25, %r2, 0;
	@%p25 bra 	$L__BB0_45;
	ld.param.u64 	%rd51, [_Z29calculate_meshDiameter_kernelPKdmPdm_param_2];
	cvta.to.global.u64 	%rd41, %rd51;
	ld.shared.u64 	%rd42, [_ZZ29calculate_meshDiameter_kernelPKdmPdmE12s_diameter_x];
	atom.global.max.u64 	%rd43, [%rd41], %rd42;
	ld.shared.u64 	%rd44, [_ZZ29calculate_meshDiameter_kernelPKdmPdmE12s_diameter_y+8];
	atom.global.max.u64 	%rd45, [%rd41+8], %rd44;
	ld.shared.u64 	%rd46, [_ZZ29calculate_meshDiameter_kernelPKdmPdmE12s_diameter_z+16];
	atom.global.max.u64 	%rd47, [%rd41+16], %rd46;
	ld.shared.u64 	%rd48, [_ZZ29calculate_meshDiameter_kernelPKdmPdmE16s_diameter_total+24];
	atom.global.max.u64 	%rd49, [%rd41+24], %rd48;
$L__BB0_45:
	ret;

}


// ===== COMPILED SASS (sm_100) =====

	.target	sm_100

	.elftype	@"ET_EXEC"


//--------------------- .note.nv.tkinfo           --------------------------
	.section	.note.nv.tkinfo,"",@"SHT_NOTE"
	.sectionflags	@"SHF_NOTE_NV_TKINFO"
	.tkinfo
        /*0018*/ 	.word	0x00000002
        /*0030*/ 	.string	""
        /*0030*/ 	.string	"ptxas"
        /*0030*/ 	.string	"Cuda compilation tools, release 13.0, V13.0.88"
        /*0030*/ 	.string	"Build cuda_13.0.r13.0/compiler.36424714_0"
        /*0030*/ 	.string	"-arch sm_100 -m 64 "



//--------------------- .note.nv.cuinfo           --------------------------
	.section	.note.nv.cuinfo,"",@"SHT_NOTE"
	.sectionflags	@"SHF_NOTE_NV_CUINFO"
        /*0018*/ 	.short	0x0002
        /*001a*/ 	.short	0x0064
        /*001c*/ 	.short	0x0082
	.zero		2


//--------------------- .nv.info                  --------------------------
	.section	.nv.info,"",@"SHT_CUDA_INFO"
	.align	4


	//----- nvinfo : EIATTR_REGCOUNT
	.align		4
        /*0000*/ 	.byte	0x04, 0x2f
        /*0002*/ 	.short	(.L_1 - .L_0)
	.align		4
.L_0:
        /*0004*/ 	.word	index@(_Z29calculate_meshDiameter_kernelPKdmPdm)
        /*0008*/ 	.word	0x0000002c


	//----- nvinfo : EIATTR_FRAME_SIZE
	.align		4
.L_1:
        /*000c*/ 	.byte	0x04, 0x11
        /*000e*/ 	.short	(.L_3 - .L_2)
	.align		4
.L_2:
        /*0010*/ 	.word	index@(_Z29calculate_meshDiameter_kernelPKdmPdm)
        /*0014*/ 	.word	0x00000000


	//----- nvinfo : EIATTR_MIN_STACK_SIZE
	.align		4
.L_3:
        /*0018*/ 	.byte	0x04, 0x12
        /*001a*/ 	.short	(.L_5 - .L_4)
	.align		4
.L_4:
        /*001c*/ 	.word	index@(_Z29calculate_meshDiameter_kernelPKdmPdm)
        /*0020*/ 	.word	0x00000000
.L_5:


//--------------------- .nv.compat                --------------------------
	.section	.nv.compat,"",@"SHT_CUDA_COMPAT_INFO"
	.align	4
        /*0000*/ 	.byte	0x02, 0x09, 0x00, 0x00, 0x02, 0x02, 0x01, 0x00, 0x02, 0x05, 0x05, 0x00, 0x03, 0x07, 0x01, 0x01
        /*0010*/ 	.byte	0x02, 0x03, 0x00, 0x00, 0x02, 0x06, 0x01, 0x00, 0x04, 0x0b, 0x08, 0x00, 0x01, 0x00, 0x00, 0x00
        /*0020*/ 	.byte	0x00, 0x00, 0x00, 0x00


//--------------------- .nv.info._Z29calculate_meshDiameter_kernelPKdmPdm --------------------------
	.section	.nv.info._Z29calculate_meshDiameter_kernelPKdmPdm,"",@"SHT_CUDA_INFO"
	.sectionflags	@""
	.align	4


	//----- nvinfo : EIATTR_CUDA_API_VERSION
	.align		4
        /*0000*/ 	.byte	0x04, 0x37
        /*0002*/ 	.short	(.L_7 - .L_6)
.L_6:
        /*0004*/ 	.word	0x00000082


	//----- nvinfo : EIATTR_KPARAM_INFO
	.align		4
.L_7:
        /*0008*/ 	.byte	0x04, 0x17
        /*000a*/ 	.short	(.L_9 - .L_8)
.L_8:
        /*000c*/ 	.word	0x00000000
        /*0010*/ 	.short	0x0003
        /*0012*/ 	.short	0x0018
        /*0014*/ 	.byte	0x00, 0xf0, 0x21, 0x00


	//----- nvinfo : EIATTR_KPARAM_INFO
	.align		4
.L_9:
        /*0018*/ 	.byte	0x04, 0x17
        /*001a*/ 	.short	(.L_11 - .L_10)
.L_10:
        /*001c*/ 	.word	0x00000000
        /*0020*/ 	.short	0x0002
        /*0022*/ 	.short	0x0010
        /*0024*/ 	.byte	0x00, 0xf5, 0x21, 0x00


	//----- nvinfo : EIATTR_KPARAM_INFO
	.align		4
.L_11:
        /*0028*/ 	.byte	0x04, 0x17
        /*002a*/ 	.short	(.L_13 - .L_12)
.L_12:
        /*002c*/ 	.word	0x00000000
        /*0030*/ 	.short	0x0001
        /*0032*/ 	.short	0x0008
        /*0034*/ 	.byte	0x00, 0xf0, 0x21, 0x00


	//----- nvinfo : EIATTR_KPARAM_INFO
	.align		4
.L_13:
        /*0038*/ 	.byte	0x04, 0x17
        /*003a*/ 	.short	(.L_15 - .L_14)
.L_14:
        /*003c*/ 	.word	0x00000000
        /*0040*/ 	.short	0x0000
        /*0042*/ 	.short	0x0000
        /*0044*/ 	.byte	0x00, 0xf5, 0x21, 0x00


	//----- nvinfo : EIATTR_SPARSE_MMA_MASK
	.align		4
.L_15:
        /*0048*/ 	.byte	0x03, 0x50
        /*004a*/ 	.short	0x0000


	//----- nvinfo : EIATTR_MAXREG_COUNT
	.align		4
        /*004c*/ 	.byte	0x03, 0x1b
        /*004e*/ 	.short	0x00ff


	//----- nvinfo : EIATTR_NUM_BARRIERS
	.align		4
        /*0050*/ 	.byte	0x02, 0x4c
        /*0052*/ 	.byte	0x01
	.zero		1


	//----- nvinfo : EIATTR_MERCURY_ISA_VERSION
	.align		4
        /*0054*/ 	.byte	0x03, 0x5f
        /*0056*/ 	.short	0x0101


	//----- nvinfo : EIATTR_VRC_CTA_INIT_COUNT
	.align		4
        /*0058*/ 	.byte	0x02, 0x4a
	.zero		1
	.zero		1


	//----- nvinfo : EIATTR_EXIT_INSTR_OFFSETS
	.align		4
        /*005c*/ 	.byte	0x04, 0x1c
        /*005e*/ 	.short	(.L_17 - .L_16)


	//   ....[0]....
.L_16:
        /*0060*/ 	.word	0x00000090


	//   ....[1]....
        /*0064*/ 	.word	0x00001820


	//   ....[2]....
        /*0068*/ 	.word	0x00001940


	//----- nvinfo : EIATTR_CRS_STACK_SIZE
	.align		4
.L_17:
        /*006c*/ 	.byte	0x04, 0x1e
        /*006e*/ 	.short	(.L_19 - .L_18)
.L_18:
        /*0070*/ 	.word	0x00000000


	//----- nvinfo : EIATTR_CBANK_PARAM_SIZE
	.align		4
.L_19:
        /*0074*/ 	.byte	0x03, 0x19
        /*0076*/ 	.short	0x0020


	//----- nvinfo : EIATTR_PARAM_CBANK
	.align		4
        /*0078*/ 	.byte	0x04, 0x0a
        /*007a*/ 	.short	(.L_21 - .L_20)
	.align		4
.L_20:
        /*007c*/ 	.word	index@(.nv.constant0._Z29calculate_meshDiameter_kernelPKdmPdm)
        /*0080*/ 	.short	0x0380
        /*0082*/ 	.short	0x0020


	//----- nvinfo : EIATTR_SW_WAR
	.align		4
.L_21:
        /*0084*/ 	.byte	0x04, 0x36
        /*0086*/ 	.short	(.L_23 - .L_22)
.L_22:
        /*0088*/ 	.word	0x00000008
.L_23:


//--------------------- .nv.callgraph             --------------------------
	.section	.nv.callgraph,"",@"SHT_CUDA_CALLGRAPH"
	.align	4
	.sectionentsize	8
	.align		4
        /*0000*/ 	.word	0x00000000
	.align		4
        /*0004*/ 	.word	0xffffffff
	.align		4
        /*0008*/ 	.word	0x00000000
	.align		4
        /*000c*/ 	.word	0xfffffffe
	.align		4
        /*0010*/ 	.word	0x00000000
	.align		4
        /*0014*/ 	.word	0xfffffffd
	.align		4
        /*0018*/ 	.word	0x00000000
	.align		4
        /*001c*/ 	.word	0xfffffffc


//--------------------- .text._Z29calculate_meshDiameter_kernelPKdmPdm --------------------------
	.section	.text._Z29calculate_meshDiameter_kernelPKdmPdm,"ax",@progbits
	.align	128
.text._Z29calculate_meshDiameter_kernelPKdmPdm:
        .type           _Z29calculate_meshDiameter_kernelPKdmPdm,@function
        .size           _Z29calculate_meshDiameter_kernelPKdmPdm,(.L_x_13 - _Z29calculate_meshDiameter_kernelPKdmPdm)
        .other          _Z29calculate_meshDiameter_kernelPKdmPdm,@"STO_CUDA_ENTRY STV_DEFAULT"
_Z29calculate_meshDiameter_kernelPKdmPdm:
[----:B------:R-:W-:Y:S01]  /*0000*/  LDC R1, c[0x0][0x37c] ;  /* 0x0000df00ff017b82 */ /* 0x000fe20000000800 */
[----:B------:R-:W0:Y:S07]  /*0010*/  S2R R5, SR_TID.X ;  /* 0x0000000000057919 */ /* 0x000e2e0000002100 */
[----:B------:R-:W0:Y:S01]  /*0020*/  S2UR UR4, SR_CTAID.X ;  /* 0x00000000000479c3 */ /* 0x000e220000002500 */
[----:B------:R-:W1:Y:S07]  /*0030*/  LDCU.64 UR12, c[0x0][0x388] ;  /* 0x00007100ff0c77ac */ /* 0x000e6e0008000a00 */
[----:B------:R-:W0:Y:S02]  /*0040*/  LDC R0, c[0x0][0x360] ;  /* 0x0000d800ff007b82 */ /* 0x000e240000000800 */
[----:B0-----:R-:W-:-:S05]  /*0050*/  IMAD R6, R0, UR4, R5 ;  /* 0x0000000400067c24 */ /* 0x001fca000f8e0205 */
[----:B-1----:R-:W-:Y:S02]  /*0060*/  ISETP.GE.U32.AND P0, PT, R6, UR12, PT ;  /* 0x0000000c06007c0c */ /* 0x002fe4000bf06070 */
[----:B------:R-:W-:-:S04]  /*0070*/  SHF.R.S32.HI R7, RZ, 0x1f, R6 ;  /* 0x0000001fff077819 */ /* 0x000fc80000011406 */
[----:B------:R-:W-:-:S13]  /*0080*/  ISETP.GE.U32.AND.EX P0, PT, R7, UR13, PT, P0 ;  /* 0x0000000d07007c0c */ /* 0x000fda000bf06100 */
[----:B------:R-:W-:Y:S05]  /*0090*/  @P0 EXIT ;  /* 0x000000000000094d */ /* 0x000fea0003800000 */
[----:B------:R-:W0:Y:S01]  /*00a0*/  S2UR UR7, SR_CgaCtaId ;  /* 0x00000000000779c3 */ /* 0x000e220000008800 */
[----:B------:R-:W1:Y:S01]  /*00b0*/  LDCU.64 UR14, c[0x0][0x380] ;  /* 0x00007000ff0e77ac */ /* 0x000e620008000a00 */
[C---:B------:R-:W-:Y:S01]  /*00c0*/  VIADD R31, R6.reuse, 0x1 ;  /* 0x00000001061f7836 */ /* 0x040fe20000000000 */
[----:B------:R-:W-:Y:S01]  /*00d0*/  BSSY.RECONVERGENT B0, `(.L_x_0) ;  /* 0x0000137000007945 */ /* 0x000fe20003800200 */
[----:B------:R-:W-:Y:S01]  /*00e0*/  UMOV UR4, 0x400 ;  /* 0x0000040000047882 */ /* 0x000fe20000000000 */
[----:B------:R-:W2:Y:S02]  /*00f0*/  LDCU.64 UR10, c[0x0][0x358] ;  /* 0x00006b00ff0a77ac */ /* 0x000ea40008000a00 */
[----:B------:R-:W-:Y:S01]  /*0100*/  SHF.R.S32.HI R30, RZ, 0x1f, R31 ;  /* 0x0000001fff1e7819 */ /* 0x000fe2000001141f */
[----:B------:R-:W3:Y:S01]  /*0110*/  LDC.64 R16, c[0x0][0x398] ;  /* 0x0000e600ff107b82 */ /* 0x000ee20000000a00 */
[----:B------:R-:W-:Y:S02]  /*0120*/  UIADD3 UR5, UPT, UPT, UR4, 0x800, URZ ;  /* 0x0000080004057890 */ /* 0x000fe4000fffe0ff */
[----:B------:R-:W-:Y:S01]  /*0130*/  UIADD3 UR6, UPT, UPT, UR4, 0x1008, URZ ;  /* 0x0000100804067890 */ /* 0x000fe2000fffe0ff */
[----:B-1----:R-:W-:-:S04]  /*0140*/  LEA R14, P0, R6, UR14, 0x3 ;  /* 0x0000000e060e7c11 */ /* 0x002fc8000f8018ff */
[----:B------:R-:W-:Y:S01]  /*0150*/  LEA.HI.X R15, R6, UR15, R7, 0x3, P0 ;  /* 0x0000000f060f7c11 */ /* 0x000fe200080f1c07 */
[----:B0-----:R-:W-:Y:S01]  /*0160*/  ULEA UR8, UR7, UR4, 0x18 ;  /* 0x0000000407087291 */ /* 0x001fe2000f8ec0ff */
[----:B------:R-:W-:Y:S01]  /*0170*/  ISETP.GE.U32.AND P0, PT, R31, UR12, PT ;  /* 0x0000000c1f007c0c */ /* 0x000fe2000bf06070 */
[----:B------:R-:W-:Y:S02]  /*0180*/  UIADD3 UR4, UPT, UPT, UR4, 0x1818, URZ ;  /* 0x0000181804047890 */ /* 0x000fe4000fffe0ff */
[----:B------:R-:W-:Y:S01]  /*0190*/  ULEA UR5, UR7, UR5, 0x18 ;  /* 0x0000000507057291 */ /* 0x000fe2000f8ec0ff */
[----:B------:R-:W-:Y:S01]  /*01a0*/  ISETP.GE.U32.AND.EX P0, PT, R30, UR13, PT, P0 ;  /* 0x0000000d1e007c0c */ /* 0x000fe2000bf06100 */
[----:B------:R-:W-:Y:S01]  /*01b0*/  ULEA UR6, UR7, UR6, 0x18 ;  /* 0x0000000607067291 */ /* 0x000fe2000f8ec0ff */
[C---:B------:R-:W-:Y:S01]  /*01c0*/  LEA R2, R5.reuse, UR8, 0x3 ;  /* 0x0000000805027c11 */ /* 0x040fe2000f8e18ff */
[----:B------:R-:W-:Y:S01]  /*01d0*/  ULEA UR4, UR7, UR4, 0x18 ;  /* 0x0000000407047291 */ /* 0x000fe2000f8ec0ff */
[----:B---3--:R-:W-:Y:S01]  /*01e0*/  IMAD.SHL.U32 R6, R16, 0x10, RZ ;  /* 0x0000001010067824 */ /* 0x008fe200078e00ff */
[----:B------:R-:W-:-:S02]  /*01f0*/  LEA R3, R5, UR5, 0x3 ;  /* 0x0000000505037c11 */ /* 0x000fc4000f8e18ff */
[C---:B------:R-:W-:Y:S01]  /*0200*/  LEA R4, R5.reuse, UR6, 0x3 ;  /* 0x0000000605047c11 */ /* 0x040fe2000f8e18ff */
[----:B------:R0:W-:Y:S01]  /*0210*/  STS.64 [R2], RZ ;  /* 0x000000ff02007388 */ /* 0x0001e20000000a00 */
[----:B------:R-:W-:Y:S02]  /*0220*/  LEA R5, R5, UR4, 0x3 ;  /* 0x0000000405057c11 */ /* 0x000fe4000f8e18ff */
[----:B------:R-:W-:Y:S01]  /*0230*/  SHF.L.U64.HI R7, R16, 0x4, R17 ;  /* 0x0000000410077819 */ /* 0x000fe20000010211 */
[----:B------:R0:W-:Y:S01]  /*0240*/  STS.64 [R3], RZ ;  /* 0x000000ff03007388 */ /* 0x0001e20000000a00 */
[----:B------:R-:W-:Y:S01]  /*0250*/  IADD3 R10, P2, PT, R14, R6, RZ ;  /* 0x000000060e0a7210 */ /* 0x000fe20007f5e0ff */
[----:B------:R-:W1:Y:S01]  /*0260*/  LDCU.64 UR6, c[0x0][0x388] ;  /* 0x00007100ff0677ac */ /* 0x000e620008000a00 */
[C---:B------:R-:W-:Y:S01]  /*0270*/  LEA R12, P1, R16.reuse, R14, 0x3 ;  /* 0x0000000e100c7211 */ /* 0x040fe200078218ff */
[----:B------:R0:W-:Y:S02]  /*0280*/  STS.64 [R4], RZ ;  /* 0x000000ff04007388 */ /* 0x0001e40000000a00 */
[----:B------:R-:W-:Y:S01]  /*0290*/  IMAD.X R11, R15, 0x1, R7, P2 ;  /* 0x000000010f0b7824 */ /* 0x000fe200010e0607 */
[----:B------:R-:W-:Y:S01]  /*02a0*/  LEA.HI.X R13, R16, R15, R17, 0x3, P1 ;  /* 0x0000000f100d7211 */ /* 0x000fe200008f1c11 */
[----:B------:R0:W-:Y:S01]  /*02b0*/  STS.64 [R5], RZ ;  /* 0x000000ff05007388 */ /* 0x0001e20000000a00 */
[----:B------:R-:W-:Y:S06]  /*02c0*/  BAR.SYNC.DEFER_BLOCKING 0x0 ;  /* 0x0000000000007b1d */ /* 0x000fec0000010000 */
[----:B--2---:R-:W-:Y:S05]  /*02d0*/  @P0 BRA `(.L_x_1) ;  /* 0x0000001000580947 */ /* 0x004fea0003800000 */
[----:B------:R-:W5:Y:S04]  /*02e0*/  LDG.E.64 R14, desc[UR10][R14.64] ;  /* 0x0000000a0e0e7981 */ /* 0x000f68000c1e1b00 */
[----:B------:R-:W5:Y:S04]  /*02f0*/  LDG.E.64 R12, desc[UR10][R12.64] ;  /* 0x0000000a0c0c7981 */ /* 0x000f68000c1e1b00 */
[----:B------:R-:W5:Y:S01]  /*0300*/  LDG.E.64 R10, desc[UR10][R10.64] ;  /* 0x0000000a0a0a7981 */ /* 0x000f62000c1e1b00 */
[----:B------:R-:W-:Y:S01]  /*0310*/  IADD3 R28, PT, PT, -R31, UR12, RZ ;  /* 0x0000000c1f1c7c10 */ /* 0x000fe2000fffe1ff */
[----:B------:R-:W-:Y:S01]  /*0320*/  BSSY.RECONVERGENT B1, `(.L_x_2) ;  /* 0x000004a000017945 */ /* 0x000fe20003800200 */
[----:B------:R-:W-:Y:S01]  /*0330*/  IMAD.MOV.U32 R9, RZ, RZ, R31 ;  /* 0x000000ffff097224 */ /* 0x000fe200078e001f */
[----:B------:R2:W3:Y:S01]  /*0340*/  LDS.64 R26, [R5+0x18] ;  /* 0x00001800051a7984 */ /* 0x0004e20000000a00 */
[----:B------:R-:W-:Y:S01]  /*0350*/  LOP3.LUT R28, R28, 0x3, RZ, 0xc0, !PT ;  /* 0x000000031c1c7812 */ /* 0x000fe200078ec0ff */
[----:B------:R-:W-:-:S03]  /*0360*/  IMAD.MOV.U32 R8, RZ, RZ, R30 ;  /* 0x000000ffff087224 */ /* 0x000fc600078e001e */
[----:B------:R-:W-:-:S04]  /*0370*/  ISETP.NE.U32.AND P0, PT, R28, RZ, PT ;  /* 0x000000ff1c00720c */ /* 0x000fc80003f05070 */
[----:B------:R-:W-:-:S13]  /*0380*/  ISETP.NE.AND.EX P0, PT, RZ, RZ, PT, P0 ;  /* 0x000000ffff00720c */ /* 0x000fda0003f05300 */
[----:B--2---:R-:W-:Y:S05]  /*0390*/  @!P0 BRA `(.L_x_3) ;  /* 0x0000000400088947 */ /* 0x004fea0003800000 */
[----:B------:R-:W-:Y:S01]  /*03a0*/  IADD3 R28, P1, PT, RZ, -R28, RZ ;  /* 0x8000001cff1c7210 */ /* 0x000fe20007f3e0ff */
[----:B------:R-:W-:Y:S01]  /*03b0*/  IMAD.MOV.U32 R9, RZ, RZ, R31 ;  /* 0x000000ffff097224 */ /* 0x000fe200078e001f */
[C---:B------:R-:W-:Y:S01]  /*03c0*/  LEA R29, P0, R31.reuse, UR14, 0x3 ;  /* 0x0000000e1f1d7c11 */ /* 0x040fe2000f8018ff */
[--C-:B------:R-:W-:Y:S01]  /*03d0*/  IMAD.MOV.U32 R8, RZ, RZ, R30.reuse ;  /* 0x000000ffff087224 */ /* 0x100fe200078e001e */
[----:B------:R-:W-:Y:S01]  /*03e0*/  SHF.L.U64.HI R33, R16, 0x3, R17 ;  /* 0x0000000310217819 */ /* 0x000fe20000010211 */
[----:B------:R-:W-:Y:S01]  /*03f0*/  IMAD.X R17, RZ, RZ, -0x1, P1 ;  /* 0xffffffffff117424 */ /* 0x000fe200008e06ff */
[----:B------:R-:W-:-:S09]  /*0400*/  LEA.HI.X R32, R31, UR15, R30, 0x3, P0 ;  /* 0x0000000f1f207c11 */ /* 0x000fd200080f1c1e */
.L_x_4:
[----:B------:R-:W-:-:S05]  /*0410*/  LEA R18, P0, R16, R29, 0x3 ;  /* 0x0000001d10127211 */ /* 0x000fca00078018ff */
[----:B------:R-:W-:Y:S02]  /*0420*/  IMAD.X R19, R32, 0x1, R33, P0 ;  /* 0x0000000120137824 */ /* 0x000fe400000e0621 */
[----:B------:R-:W-:Y:S02]  /*0430*/  IMAD.MOV.U32 R34, RZ, RZ, R29 ;  /* 0x000000ffff227224 */ /* 0x000fe400078e001d */
[----:B------:R-:W-:Y:S02]  /*0440*/  IMAD.MOV.U32 R35, RZ, RZ, R32 ;  /* 0x000000ffff237224 */ /* 0x000fe400078e0020 */
[----:B------:R-:W2:Y:S01]  /*0450*/  LDG.E.64 R18, desc[UR10][R18.64] ;  /* 0x0000000a12127981 */ /* 0x000ea2000c1e1b00 */
[----:B------:R-:W-:-:S03]  /*0460*/  IADD3 R20, P0, PT, R29, R6, RZ ;  /* 0x000000061d147210 */ /* 0x000fc60007f1e0ff */
[----:B------:R-:W4:Y:S02]  /*0470*/  LDG.E.64 R24, desc[UR10][R34.64] ;  /* 0x0000000a22187981 */ /* 0x000f24000c1e1b00 */
[----:B------:R-:W-:-:S06]  /*0480*/  IMAD.X R21, R32, 0x1, R7, P0 ;  /* 0x0000000120157824 */ /* 0x000fcc00000e0607 */
[----:B------:R-:W3:Y:S01]  /*0490*/  LDG.E.64 R20, desc[UR10][R20.64] ;  /* 0x0000000a14147981 */ /* 0x000ee2000c1e1b00 */
[----:B------:R-:W-:-:S05]  /*04a0*/  IADD3 R29, P4, PT, R29, 0x8, RZ ;  /* 0x000000081d1d7810 */ /* 0x000fca0007f9e0ff */
[----:B------:R-:W-:Y:S01]  /*04b0*/  IMAD.X R32, RZ, RZ, R32, P4 ;  /* 0x000000ffff207224 */ /* 0x000fe200020e0620 */
[C-C-:B--2--5:R-:W-:Y:S02]  /*04c0*/  DADD R22, R12.reuse, -R18.reuse ;  /* 0x000000000c167229 */ /* 0x164fe40000000812 */
[----:B------:R-:W-:Y:S02]  /*04d0*/  DSETP.NEU.AND P1, PT, R12, R18, PT ;  /* 0x000000120c00722a */ /* 0x000fe40003f2d000 */
[C-C-:B----4-:R-:W-:Y:S02]  /*04e0*/  DSETP.NEU.AND P0, PT, R14.reuse, R24.reuse, PT ;  /* 0x000000180e00722a */ /* 0x150fe40003f0d000 */
[----:B------:R-:W-:Y:S02]  /*04f0*/  DADD R24, R14, -R24 ;  /* 0x000000000e187229 */ /* 0x000fe40000000818 */
[----:B------:R-:W-:-:S08]  /*0500*/  DMUL R22, R22, R22 ;  /* 0x0000001616167228 */ /* 0x000fd00000000000 */
[----:B------:R-:W-:Y:S02]  /*0510*/  DFMA R22, R24, R24, R22 ;  /* 0x000000181816722b */ /* 0x000fe40000000016 */
[----:B---3--:R-:W-:-:S08]  /*0520*/  DADD R24, R10, -R20 ;  /* 0x000000000a187229 */ /* 0x008fd00000000814 */
[----:B------:R-:W-:Y:S02]  /*0530*/  DFMA R22, R24, R24, R22 ;  /* 0x000000181816722b */ /* 0x000fe40000000016 */
[----:B------:R-:W2:Y:S08]  /*0540*/  @!P0 LDS.64 R24, [R2] ;  /* 0x0000000002188984 */ /* 0x000eb00000000a00 */
[----:B------:R-:W-:Y:S01]  /*0550*/  IMAD.MOV.U32 R34, RZ, RZ, R23 ;  /* 0x000000ffff227224 */ /* 0x000fe200078e0017 */
[----:B--2---:R-:W-:Y:S01]  /*0560*/  @!P0 DSETP.MAX.AND P2, P3, R22, R24, PT ;  /* 0x000000181600822a */ /* 0x004fe20003b4f000 */
[----:B------:R-:W-:-:S05]  /*0570*/  @!P0 IMAD.MOV.U32 R19, RZ, RZ, R25 ;  /* 0x000000ffff138224 */ /* 0x000fca00078e0019 */
[----:B------:R-:W-:Y:S02]  /*0580*/  @!P0 LOP3.LUT R35, R19, 0x80000, RZ, 0xfc, !PT ;  /* 0x0008000013238812 */ /* 0x000fe400078efcff */
[----:B------:R-:W-:-:S04]  /*0590*/  @!P0 FSEL R18, R34, R19, P2 ;  /* 0x0000001322128208 */ /* 0x000fc80001000000 */
[----:B------:R-:W-:Y:S01]  /*05a0*/  @!P0 SEL R19, R35, R18, P3 ;  /* 0x0000001223138207 */ /* 0x000fe20001800000 */
[----:B------:R-:W-:-:S05]  /*05b0*/  IMAD.MOV.U32 R35, RZ, RZ, R22 ;  /* 0x000000ffff237224 */ /* 0x000fca00078e0016 */
[----:B------:R-:W-:-:S05]  /*05c0*/  @!P0 SEL R18, R35, R24, P2 ;  /* 0x0000001823128207 */ /* 0x000fca0001000000 */
[----:B------:R-:W-:Y:S01]  /*05d0*/  @!P0 STS.64 [R2], R18 ;  /* 0x0000001202008388 */ /* 0x000fe20000000a00 */
[----:B------:R-:W-:-:S03]  /*05e0*/  DSETP.NEU.AND P0, PT, R10, R20, PT ;  /* 0x000000140a00722a */ /* 0x000fc60003f0d000 */
[----:B------:R-:W2:Y:S02]  /*05f0*/  @!P1 LDS.64 R24, [R3+0x8] ;  /* 0x0000080003189984 */ /* 0x000ea40000000a00 */
[----:B--2---:R-:W-:Y:S01]  /*0600*/  @!P1 DSETP.MAX.AND P2, P3, R22, R24, PT ;  /* 0x000000181600922a */ /* 0x004fe20003b4f000 */
[----:B------:R-:W-:-:S05]  /*0610*/  @!P1 IMAD.MOV.U32 R21, RZ, RZ, R25 ;  /* 0x000000ffff159224 */ /* 0x000fca00078e0019 */
[----:B------:R-:W-:Y:S02]  /*0620*/  @!P1 FSEL R20, R34, R21, P2 ;  /* 0x0000001522149208 */ /* 0x000fe40001000000 */
[----:B------:R-:W-:-:S04]  /*0630*/  @!P1 LOP3.LUT R21, R21, 0x80000, RZ, 0xfc, !PT ;  /* 0x0008000015159812 */ /* 0x000fc800078efcff */
[----:B------:R-:W-:Y:S02]  /*0640*/  @!P1 SEL R21, R21, R20, P3 ;  /* 0x0000001415159207 */ /* 0x000fe40001800000 */
[----:B------:R-:W-:Y:S02]  /*0650*/  @!P1 SEL R20, R35, R24, P2 ;  /* 0x0000001823149207 */ /* 0x000fe40001000000 */
[----:B------:R-:W-:-:S03]  /*0660*/  IADD3 R9, P3, PT, R9, 0x1, RZ ;  /* 0x0000000109097810 */ /* 0x000fc60007f7e0ff */
[----:B------:R2:W-:Y:S02]  /*0670*/  @!P1 STS.64 [R3+0x8], R20 ;  /* 0x0000081403009388 */ /* 0x0005e40000000a00 */
[----:B------:R-:W-:Y:S02]  /*0680*/  IMAD.X R8, RZ, RZ, R8, P3 ;  /* 0x000000ffff087224 */ /* 0x000fe400018e0608 */
[----:B------:R-:W3:Y:S01]  /*0690*/  @!P0 LDS.64 R18, [R4+0x10] ;  /* 0x0000100004128984 */ /* 0x000ee20000000a00 */
[----:B--2---:R-:W-:Y:S01]  /*06a0*/  IMAD.MOV.U32 R21, RZ, RZ, R27 ;  /* 0x000000ffff157224 */ /* 0x004fe200078e001b */
[----:B---3--:R-:W-:Y:S01]  /*06b0*/  @!P0 DSETP.MAX.AND P1, P2, R22, R18, PT ;  /* 0x000000121600822a */ /* 0x008fe20003a2f000 */
[----:B------:R-:W-:-:S05]  /*06c0*/  @!P0 IMAD.MOV.U32 R25, RZ, RZ, R19 ;  /* 0x000000ffff198224 */ /* 0x000fca00078e0013 */
[----:B------:R-:W-:Y:S02]  /*06d0*/  @!P0 FSEL R24, R34, R25, P1 ;  /* 0x0000001922188208 */ /* 0x000fe40000800000 */
[----:B------:R-:W-:Y:S02]  /*06e0*/  @!P0 LOP3.LUT R25, R25, 0x80000, RZ, 0xfc, !PT ;  /* 0x0008000019198812 */ /* 0x000fe400078efcff */
[----:B------:R-:W-:Y:S02]  /*06f0*/  @!P0 SEL R18, R35, R18, P1 ;  /* 0x0000001223128207 */ /* 0x000fe40000800000 */
[----:B------:R-:W-:Y:S01]  /*0700*/  @!P0 SEL R19, R25, R24, P2 ;  /* 0x0000001819138207 */ /* 0x000fe20001000000 */
[----:B------:R-:W-:-:S04]  /*0710*/  DSETP.MAX.AND P1, P2, R22, R26, PT ;  /* 0x0000001a1600722a */ /* 0x000fc80003a2f000 */
[----:B------:R2:W-:Y:S01]  /*0720*/  @!P0 STS.64 [R4+0x10], R18 ;  /* 0x0000101204008388 */ /* 0x0005e20000000a00 */
[----:B------:R-:W-:Y:S02]  /*0730*/  IADD3 R28, P0, PT, R28, 0x1, RZ ;  /* 0x000000011c1c7810 */ /* 0x000fe40007f1e0ff */
[----:B------:R-:W-:Y:S02]  /*0740*/  FSEL R23, R34, R21, P1 ;  /* 0x0000001522177208 */ /* 0x000fe40000800000 */
[----:B------:R-:W-:Y:S01]  /*0750*/  SEL R26, R35, R26, P1 ;  /* 0x0000001a231a7207 */ /* 0x000fe20000800000 */
[----:B------:R-:W-:Y:S01]  /*0760*/  IMAD.X R17, RZ, RZ, R17, P0 ;  /* 0x000000ffff117224 */ /* 0x000fe200000e0611 */
[----:B------:R-:W-:-:S03]  /*0770*/  ISETP.NE.U32.AND P0, PT, R28, RZ, PT ;  /* 0x000000ff1c00720c */ /* 0x000fc60003f05070 */
[----:B------:R-:W-:Y:S02]  /*0780*/  @P2 LOP3.LUT R23, R21, 0x80000, RZ, 0xfc, !PT ;  /* 0x0008000015172812 */ /* 0x000fe400078efcff */
[----:B------:R-:W-:-:S03]  /*0790*/  ISETP.NE.AND.EX P0, PT, R17, RZ, PT, P0 ;  /* 0x000000ff1100720c */ /* 0x000fc60003f05300 */
[----:B------:R-:W-:-:S10]  /*07a0*/  IMAD.MOV.U32 R27, RZ, RZ, R23 ;  /* 0x000000ffff1b7224 */ /* 0x000fd400078e0017 */
[----:B--2---:R-:W-:Y:S05]  /*07b0*/  @P0 BRA `(.L_x_4) ;  /* 0xfffffffc00140947 */ /* 0x004fea000383ffff */
.L_x_3:
[----:B-1----:R-:W-:Y:S05]  /*07c0*/  BSYNC.RECONVERGENT B1 ;  /* 0x0000000000017941 */ /* 0x002fea0003800200 */
.L_x_2:
[----:B------:R-:W1:Y:S01]  /*07d0*/  LDCU.64 UR4, c[0x0][0x388] ;  /* 0x00007100ff0477ac */ /* 0x000e620008000a00 */
[----:B------:R-:W-:Y:S01]  /*07e0*/  BSSY.RECONVERGENT B1, `(.L_x_5) ;  /* 0x00000c4000017945 */ /* 0x000fe20003800200 */
[----:B-1----:R-:W-:-:S04]  /*07f0*/  IADD3 R16, P1, PT, R31, -UR4, RZ ;  /* 0x800000041f107c10 */ /* 0x002fc8000ff3e0ff */
[----:B------:R-:W-:Y:S02]  /*0800*/  ISETP.GT.U32.AND P0, PT, R16, -0x4, PT ;  /* 0xfffffffc1000780c */ /* 0x000fe40003f04070 */
[----:B------:R-:W-:-:S04]  /*0810*/  IADD3.X R16, PT, PT, R30, ~UR5, RZ, P1, !PT ;  /* 0x800000051e107c10 */ /* 0x000fc80008ffe4ff */
[----:B------:R-:W-:-:S13]  /*0820*/  ISETP.GT.U32.AND.EX P0, PT, R16, -0x1, PT, P0 ;  /* 0xffffffff1000780c */ /* 0x000fda0003f04100 */
[----:B------:R-:W-:Y:S05]  /*0830*/  @P0 BRA `(.L_x_6) ;  /* 0x0000000800f80947 */ /* 0x000fea0003800000 */
[----:B------:R-:W1:Y:S01]  /*0840*/  LDC.64 R16, c[0x0][0x398] ;  /* 0x0000e600ff107b82 */ /* 0x000e620000000a00 */
[----:B------:R-:W2:Y:S02]  /*0850*/  LDCU.64 UR4, c[0x0][0x380] ;  /* 0x00007000ff0477ac */ /* 0x000ea40008000a00 */
[----:B--2---:R-:W-:-:S04]  /*0860*/  LEA R18, P0, R9, UR4, 0x3 ;  /* 0x0000000409127c11 */ /* 0x004fc8000f8018ff */
[----:B------:R-:W-:Y:S02]  /*0870*/  LEA.HI.X R19, R9, UR5, R8, 0x3, P0 ;  /* 0x0000000509137c11 */ /* 0x000fe400080f1c08 */
[----:B-1----:R-:W-:-:S07]  /*0880*/  SHF.L.U64.HI R31, R16, 0x3, R17 ;  /* 0x00000003101f7819 */ /* 0x002fce0000010211 */
.L_x_7:
[----:B------:R-:W-:Y:S01]  /*0890*/  LEA R22, P0, R16, R18, 0x3 ;  /* 0x0000001210167211 */ /* 0x000fe200078018ff */
[----:B------:R-:W2:Y:S04]  /*08a0*/  LDG.E.64 R20, desc[UR10][R18.64] ;  /* 0x0000000a12147981 */ /* 0x000ea8000c1e1b00 */
[----:B------:R-:W-:Y:S01]  /*08b0*/  IMAD.X R23, R19, 0x1, R31, P0 ;  /* 0x0000000113177824 */ /* 0x000fe200000e061f */
[----:B------:R-:W4:Y:S04]  /*08c0*/  LDG.E.64 R36, desc[UR10][R18.64+0x8] ;  /* 0x0000080a12247981 */ /* 0x000f28000c1e1b00 */
[----:B------:R-:W3:Y:S01]  /*08d0*/  LDG.E.64 R28, desc[UR10][R22.64] ;  /* 0x0000000a161c7981 */ /* 0x000ee2000c1e1b00 */
[----:B------:R-:W-:-:S05]  /*08e0*/  IADD3 R24, P0, PT, R18, R6, RZ ;  /* 0x0000000612187210 */ /* 0x000fca0007f1e0ff */
[----:B------:R-:W-:-:S05]  /*08f0*/  IMAD.X R25, R19, 0x1, R7, P0 ;  /* 0x0000000113197824 */ /* 0x000fca00000e0607 */
[----:B------:R-:W4:Y:S01]  /*0900*/  LDG.E.64 R32, desc[UR10][R24.64] ;  /* 0x0000000a18207981 */ /* 0x000f22000c1e1b00 */
[----:B--2--5:R-:W-:Y:S02]  /*0910*/  DSETP.NEU.AND P0, PT, R14, R20, PT ;  /* 0x000000140e00722a */ /* 0x024fe40003f0d000 */
[----:B---3--:R-:W-:Y:S02]  /*0920*/  DADD R34, R12, -R28 ;  /* 0x000000000c227229 */ /* 0x008fe4000000081c */
[----:B------:R-:W-:-:S06]  /*0930*/  DADD R20, R14, -R20 ;  /* 0x000000000e147229 */ /* 0x000fcc0000000814 */
[----:B------:R-:W-:-:S08]  /*0940*/  DMUL R34, R34, R34 ;  /* 0x0000002222227228 */ /* 0x000fd00000000000 */
[----:B------:R-:W-:Y:S02]  /*0950*/  DFMA R34, R20, R20, R34 ;  /* 0x000000141422722b */ /* 0x000fe40000000022 */
[----:B----4-:R-:W-:-:S08]  /*0960*/  DADD R20, R10, -R32 ;  /* 0x000000000a147229 */ /* 0x010fd00000000820 */
[----:B------:R-:W-:Y:S02]  /*0970*/  DFMA R34, R20, R20, R34 ;  /* 0x000000141422722b */ /* 0x000fe40000000022 */
[----:B------:R-:W1:Y:S01]  /*0980*/  @!P0 LDS.64 R20, [R2] ;  /* 0x0000000002148984 */ /* 0x000e620000000a00 */
[----:B------:R-:W-:-:S07]  /*0990*/  DSETP.NEU.AND P1, PT, R12, R28, PT ;  /* 0x0000001c0c00722a */ /* 0x000fce0003f2d000 */
[----:B------:R-:W-:Y:S01]  /*09a0*/  IMAD.MOV.U32 R29, RZ, RZ, R35 ;  /* 0x000000ffff1d7224 */ /* 0x000fe200078e0023 */
[----:B-1----:R-:W-:Y:S01]  /*09b0*/  @!P0 DSETP.MAX.AND P2, P3, R34, R20, PT ;  /* 0x000000142200822a */ /* 0x002fe20003b4f000 */
[----:B------:R-:W-:-:S05]  /*09c0*/  @!P0 IMAD.MOV.U32 R28, RZ, RZ, R21 ;  /* 0x000000ffff1c8224 */ /* 0x000fca00078e0015 */
[----:B------:R-:W-:Y:S02]  /*09d0*/  @!P0 LOP3.LUT R41, R28, 0x80000, RZ, 0xfc, !PT ;  /* 0x000800001c298812 */ /* 0x000fe400078efcff */
[----:B------:R-:W-:Y:S01]  /*09e0*/  @!P0 FSEL R40, R29, R28, P2 ;  /* 0x0000001c1d288208 */ /* 0x000fe20001000000 */
[----:B------:R-:W-:-:S03]  /*09f0*/  IMAD.MOV.U32 R28, RZ, RZ, R34 ;  /* 0x000000ffff1c7224 */ /* 0x000fc600078e0022 */
[----:B------:R-:W-:Y:S02]  /*0a00*/  @!P0 SEL R41, R41, R40, P3 ;  /* 0x0000002829298207 */ /* 0x000fe40001800000 */
[----:B------:R-:W-:-:S05]  /*0a10*/  @!P0 SEL R40, R28, R20, P2 ;  /* 0x000000141c288207 */ /* 0x000fca0001000000 */
[----:B------:R-:W-:Y:S04]  /*0a20*/  @!P0 STS.64 [R2], R40 ;  /* 0x0000002802008388 */ /* 0x000fe80000000a00 */
[----:B------:R-:W1:Y:S01]  /*0a30*/  @!P1 LDS.64 R20, [R3+0x8] ;  /* 0x0000080003149984 */ /* 0x000e620000000a00 */
[----:B------:R-:W-:-:S03]  /*0a40*/  DSETP.NEU.AND P2, PT, R10, R32, PT ;  /* 0x000000200a00722a */ /* 0x000fc60003f4d000 */
[----:B------:R-:W2:Y:S01]  /*0a50*/  LDG.E.64 R32, desc[UR10][R22.64+0x8] ;  /* 0x0000080a16207981 */ /* 0x000ea2000c1e1b00 */
[----:B-1----:R-:W-:-:S06]  /*0a60*/  @!P1 DSETP.MAX.AND P0, P3, R34, R20, PT ;  /* 0x000000142200922a */ /* 0x002fcc0003b0f000 */
[----:B------:R-:W-:Y:S02]  /*0a70*/  @!P1 FSEL R38, R29, R21, P0 ;  /* 0x000000151d269208 */ /* 0x000fe40000000000 */
[----:B------:R-:W-:Y:S01]  /*0a80*/  @!P1 LOP3.LUT R21, R21, 0x80000, RZ, 0xfc, !PT ;  /* 0x0008000015159812 */ /* 0x000fe200078efcff */
[----:B------:R-:W-:-:S03]  /*0a90*/  @!P1 IMAD.MOV.U32 R17, RZ, RZ, R20 ;  /* 0x000000ffff119224 */ /* 0x000fc600078e0014 */
[----:B------:R-:W-:Y:S02]  /*0aa0*/  @!P1 SEL R39, R21, R38, P3 ;  /* 0x0000002615279207 */ /* 0x000fe40001800000 */
[----:B------:R-:W3:Y:S01]  /*0ab0*/  LDG.E.64 R20, desc[UR10][R24.64+0x8] ;  /* 0x0000080a18147981 */ /* 0x000ee2000c1e1b00 */
[----:B------:R-:W-:-:S05]  /*0ac0*/  @!P1 SEL R38, R28, R17, P0 ;  /* 0x000000111c269207 */ /* 0x000fca0000000000 */
[----:B------:R-:W-:Y:S04]  /*0ad0*/  @!P1 STS.64 [R3+0x8], R38 ;  /* 0x0000082603009388 */ /* 0x000fe80000000a00 */
[----:B------:R-:W1:Y:S01]  /*0ae0*/  @!P2 LDS.64 R40, [R4+0x10] ;  /* 0x000010000428a984 */ /* 0x000e620000000a00 */
[C---:B------:R-:W-:Y:S02]  /*0af0*/  DSETP.MAX.AND P0, P1, R34.reuse, R26, PT ;  /* 0x0000001a2200722a */ /* 0x040fe4000390f000 */
[----:B-1----:R-:W-:Y:S01]  /*0b00*/  @!P2 DSETP.MAX.AND P3, P4, R34, R40, PT ;  /* 0x000000282200a22a */ /* 0x002fe20003c6f000 */
[----:B------:R-:W-:Y:S01]  /*0b10*/  @!P2 IMAD.MOV.U32 R17, RZ, RZ, R40 ;  /* 0x000000ffff11a224 */ /* 0x000fe200078e0028 */
[----:B------:R-:W-:-:S04]  /*0b20*/  @!P2 LOP3.LUT R35, R41, 0x80000, RZ, 0xfc, !PT ;  /* 0x000800002923a812 */ /* 0x000fc800078efcff */
[----:B------:R-:W-:-:S04]  /*0b30*/  @!P2 FSEL R34, R29, R41, P3 ;  /* 0x000000291d22a208 */ /* 0x000fc80001800000 */
[----:B------:R-:W-:Y:S02]  /*0b40*/  @!P2 SEL R35, R35, R34, P4 ;  /* 0x000000222323a207 */ /* 0x000fe40002000000 */
[C---:B------:R-:W-:Y:S01]  /*0b50*/  @!P2 SEL R34, R28.reuse, R17, P3 ;  /* 0x000000111c22a207 */ /* 0x040fe20001800000 */
[C-C-:B------:R-:W-:Y:S02]  /*0b60*/  DSETP.NEU.AND P4, PT, R14.reuse, R36.reuse, PT ;  /* 0x000000240e00722a */ /* 0x140fe40003f8d000 */
[----:B------:R-:W-:Y:S02]  /*0b70*/  DADD R36, R14, -R36 ;  /* 0x000000000e247229 */ /* 0x000fe40000000824 */
[----:B------:R-:W-:Y:S10]  /*0b80*/  @!P2 STS.64 [R4+0x10], R34 ;  /* 0x000010220400a388 */ /* 0x000ff40000000a00 */
[----:B------:R-:W1:Y:S01]  /*0b90*/  @!P4 LDS.64 R34, [R2] ;  /* 0x000000000222c984 */ /* 0x000e620000000a00 */
[----:B------:R-:W-:Y:S01]  /*0ba0*/  IMAD.MOV.U32 R17, RZ, RZ, R27 ;  /* 0x000000ffff117224 */ /* 0x000fe200078e001b */
[----:B------:R-:W-:-:S04]  /*0bb0*/  SEL R28, R28, R26, P0 ;  /* 0x0000001a1c1c7207 */ /* 0x000fc80000000000 */
[----:B------:R-:W-:Y:S02]  /*0bc0*/  FSEL R29, R29, R17, P0 ;  /* 0x000000111d1d7208 */ /* 0x000fe40000000000 */
[----:B------:R-:W-:Y:S01]  /*0bd0*/  @P1 LOP3.LUT R29, R17, 0x80000, RZ, 0xfc, !PT ;  /* 0x00080000111d1812 */ /* 0x000fe200078efcff */
[----:B-1----:R-:W-:Y:S01]  /*0be0*/  @!P4 IMAD.MOV.U32 R26, RZ, RZ, R34 ;  /* 0x000000ffff1ac224 */ /* 0x002fe200078e0022 */
[C-C-:B--2---:R-:W-:Y:S02]  /*0bf0*/  DSETP.NEU.AND P3, PT, R12.reuse, R32.reuse, PT ;  /* 0x000000200c00722a */ /* 0x144fe40003f6d000 */
[----:B------:R-:W-:-:S08]  /*0c00*/  DADD R32, R12, -R32 ;  /* 0x000000000c207229 */ /* 0x000fd00000000820 */
[----:B------:R-:W-:-:S08]  /*0c10*/  DMUL R32, R32, R32 ;  /* 0x0000002020207228 */ /* 0x000fd00000000000 */
[----:B------:R-:W-:Y:S02]  /*0c20*/  DFMA R32, R36, R36, R32 ;  /* 0x000000242420722b */ /* 0x000fe40000000020 */
[C-C-:B---3--:R-:W-:Y:S02]  /*0c30*/  DSETP.NEU.AND P2, PT, R10.reuse, R20.reuse, PT ;  /* 0x000000140a00722a */ /* 0x148fe40003f4d000 */
[----:B------:R-:W-:Y:S01]  /*0c40*/  DADD R36, R10, -R20 ;  /* 0x000000000a247229 */ /* 0x000fe20000000814 */
[----:B------:R-:W2:Y:S07]  /*0c50*/  LDG.E.64 R20, desc[UR10][R22.64+0x10] ;  /* 0x0000100a16147981 */ /* 0x000eae000c1e1b00 */
[----:B------:R-:W-:-:S02]  /*0c60*/  DFMA R32, R36, R36, R32 ;  /* 0x000000242420722b */ /* 0x000fc40000000020 */
[----:B------:R-:W3:Y:S04]  /*0c70*/  LDG.E.64 R36, desc[UR10][R18.64+0x10] ;  /* 0x0000100a12247981 */ /* 0x000ee8000c1e1b00 */
[----:B------:R-:W4:Y:S02]  /*0c80*/  LDG.E.64 R22, desc[UR10][R22.64+0x18] ;  /* 0x0000180a16167981 */ /* 0x000f24000c1e1b00 */
[----:B------:R-:W-:Y:S02]  /*0c90*/  @!P4 DSETP.MAX.AND P0, P1, R32, R34, PT ;  /* 0x000000222000c22a */ /* 0x000fe4000390f000 */
[----:B------:R-:W-:-:S05]  /*0ca0*/  IMAD.MOV.U32 R17, RZ, RZ, R33 ;  /* 0x000000ffff117224 */ /* 0x000fca00078e0021 */
[----:B------:R-:W-:Y:S02]  /*0cb0*/  @!P4 FSEL R40, R17, R35, P0 ;  /* 0x000000231128c208 */ /* 0x000fe40000000000 */
[----:B------:R-:W-:-:S04]  /*0cc0*/  @!P4 LOP3.LUT R35, R35, 0x80000, RZ, 0xfc, !PT ;  /* 0x000800002323c812 */ /* 0x000fc800078efcff */
[----:B------:R-:W-:Y:S01]  /*0cd0*/  @!P4 SEL R41, R35, R40, P1 ;  /* 0x000000282329c207 */ /* 0x000fe20000800000 */
[----:B------:R-:W-:-:S05]  /*0ce0*/  IMAD.MOV.U32 R35, RZ, RZ, R32 ;  /* 0x000000ffff237224 */ /* 0x000fca00078e0020 */
[----:B------:R-:W-:-:S05]  /*0cf0*/  @!P4 SEL R40, R35, R26, P0 ;  /* 0x0000001a2328c207 */ /* 0x000fca0000000000 */
[----:B------:R-:W-:Y:S04]  /*0d00*/  @!P4 STS.64 [R2], R40 ;  /* 0x000000280200c388 */ /* 0x000fe80000000a00 */
[----:B------:R-:W1:Y:S02]  /*0d10*/  @!P3 LDS.64 R26, [R3+0x8] ;  /* 0x00000800031ab984 */ /* 0x000e640000000a00 */
[----:B-1----:R-:W-:-:S06]  /*0d20*/  @!P3 DSETP.MAX.AND P0, P1, R32, R26, PT ;  /* 0x0000001a2000b22a */ /* 0x002fcc000390f000 */
[----:B------:R-:W-:Y:S02]  /*0d30*/  @!P3 FSEL R38, R17, R27, P0 ;  /* 0x0000001b1126b208 */ /* 0x000fe40000000000 */
[----:B------:R-:W-:Y:S01]  /*0d40*/  @!P3 LOP3.LUT R27, R27, 0x80000, RZ, 0xfc, !PT ;  /* 0x000800001b1bb812 */ /* 0x000fe200078efcff */
[----:B------:R-:W-:-:S03]  /*0d50*/  @!P3 IMAD.MOV.U32 R30, RZ, RZ, R26 ;  /* 0x000000ffff1eb224 */ /* 0x000fc600078e001a */
[----:B------:R-:W-:Y:S02]  /*0d60*/  @!P3 SEL R39, R27, R38, P1 ;  /* 0x000000261b27b207 */ /* 0x000fe40000800000 */
[----:B------:R-:W4:Y:S01]  /*0d70*/  LDG.E.64 R26, desc[UR10][R24.64+0x10] ;  /* 0x0000100a181a7981 */ /* 0x000f22000c1e1b00 */
[----:B------:R-:W-:-:S05]  /*0d80*/  @!P3 SEL R38, R35, R30, P0 ;  /* 0x0000001e2326b207 */ /* 0x000fca0000000000 */
[----:B------:R-:W-:Y:S04]  /*0d90*/  @!P3 STS.64 [R3+0x8], R38 ;  /* 0x000008260300b388 */ /* 0x000fe80000000a00 */
[----:B------:R-:W1:Y:S01]  /*0da0*/  @!P2 LDS.64 R40, [R4+0x10] ;  /* 0x000010000428a984 */ /* 0x000e620000000a00 */
[----:B------:R-:W-:-:S03]  /*0db0*/  DSETP.MAX.AND P1, P0, R28, R32, PT ;  /* 0x000000201c00722a */ /* 0x000fc6000382f000 */
[----:B------:R-:W4:Y:S01]  /*0dc0*/  LDG.E.64 R24, desc[UR10][R24.64+0x18] ;  /* 0x0000180a18187981 */ /* 0x000f22000c1e1b00 */
[----:B-1----:R-:W-:Y:S01]  /*0dd0*/  @!P2 DSETP.MAX.AND P3, P4, R32, R40, PT ;  /* 0x000000282000a22a */ /* 0x002fe20003c6f000 */
[----:B------:R-:W-:-:S05]  /*0de0*/  @!P2 IMAD.MOV.U32 R30, RZ, RZ, R40 ;  /* 0x000000ffff1ea224 */ /* 0x000fca00078e0028 */
[----:B------:R-:W-:Y:S02]  /*0df0*/  @!P2 FSEL R40, R17, R41, P3 ;  /* 0x000000291128a208 */ /* 0x000fe40001800000 */
[----:B------:R-:W-:-:S04]  /*0e00*/  @!P2 LOP3.LUT R41, R41, 0x80000, RZ, 0xfc, !PT ;  /* 0x000800002929a812 */ /* 0x000fc800078efcff */
[----:B------:R-:W-:Y:S02]  /*0e10*/  @!P2 SEL R41, R41, R40, P4 ;  /* 0x000000282929a207 */ /* 0x000fe40002000000 */
[----:B------:R-:W-:Y:S01]  /*0e20*/  @!P2 SEL R40, R35, R30, P3 ;  /* 0x0000001e2328a207 */ /* 0x000fe20001800000 */
[C-C-:B--2---:R-:W-:Y:S02]  /*0e30*/  DSETP.NEU.AND P3, PT, R12.reuse, R20.reuse, PT ;  /* 0x000000140c00722a */ /* 0x144fe40003f6d000 */
[----:B------:R-:W-:Y:S02]  /*0e40*/  DADD R20, R12, -R20 ;  /* 0x000000000c147229 */ /* 0x000fe40000000814 */
[----:B---3--:R-:W-:-:S06]  /*0e50*/  DADD R32, R14, -R36 ;  /* 0x000000000e207229 */ /* 0x008fcc0000000824 */
[----:B------:R-:W-:-:S08]  /*0e60*/  DMUL R20, R20, R20 ;  /* 0x0000001414147228 */ /* 0x000fd00000000000 */
[----:B------:R-:W-:Y:S02]  /*0e70*/  DFMA R32, R32, R32, R20 ;  /* 0x000000202020722b */ /* 0x000fe40000000014 */
[----:B------:R-:W2:Y:S01]  /*0e80*/  LDG.E.64 R20, desc[UR10][R18.64+0x18] ;  /* 0x0000180a12147981 */ /* 0x000ea2000c1e1b00 */
[----:B------:R-:W-:-:S03]  /*0e90*/  DSETP.NEU.AND P4, PT, R14, R36, PT ;  /* 0x000000240e00722a */ /* 0x000fc60003f8d000 */
[----:B------:R-:W-:Y:S11]  /*0ea0*/  @!P2 STS.64 [R4+0x10], R40 ;  /* 0x000010280400a388 */ /* 0x000ff60000000a00 */
[----:B------:R-:W1:Y:S01]  /*0eb0*/  @!P4 LDS.64 R36, [R2] ;  /* 0x000000000224c984 */ /* 0x000e620000000a00 */
[----:B----4-:R-:W-:-:S02]  /*0ec0*/  DSETP.NEU.AND P2, PT, R10, R26, PT ;  /* 0x0000001a0a00722a */ /* 0x010fc40003f4d000 */
[----:B------:R-:W-:-:S08]  /*0ed0*/  DADD R26, R10, -R26 ;  /* 0x000000000a1a7229 */ /* 0x000fd0000000081a */
[----:B------:R-:W-:Y:S01]  /*0ee0*/  DFMA R26, R26, R26, R32 ;  /* 0x0000001a1a1a722b */ /* 0x000fe20000000020 */
[----:B-1----:R-:W-:Y:S01]  /*0ef0*/  @!P4 LOP3.LUT R38, R37, 0x80000, RZ, 0xfc, !PT ;  /* 0x000800002526c812 */ /* 0x002fe200078efcff */
[----:B------:R-:W-:-:S06]  /*0f00*/  @!P4 IMAD.MOV.U32 R32, RZ, RZ, R36 ;  /* 0x000000ffff20c224 */ /* 0x000fcc00078e0024 */
[----:B------:R-:W-:Y:S02]  /*0f10*/  @!P4 DSETP.MAX.AND P5, P6, R26, R36, PT ;  /* 0x000000241a00c22a */ /* 0x000fe40003eaf000 */
[----:B------:R-:W-:Y:S02]  /*0f20*/  IMAD.MOV.U32 R30, RZ, RZ, R27 ;  /* 0x000000ffff1e7224 */ /* 0x000fe400078e001b */
[----:B------:R-:W-:-:S03]  /*0f30*/  IMAD.MOV.U32 R33, RZ, RZ, R26 ;  /* 0x000000ffff217224 */ /* 0x000fc600078e001a */
[----:B------:R-:W-:-:S04]  /*0f40*/  @!P4 FSEL R37, R30, R37, P5 ;  /* 0x000000251e25c208 */ /* 0x000fc80002800000 */
[----:B------:R-:W-:Y:S02]  /*0f50*/  @!P4 SEL R39, R38, R37, P6 ;  /* 0x000000252627c207 */ /* 0x000fe40003000000 */
[----:B------:R-:W-:-:S05]  /*0f60*/  @!P4 SEL R38, R33, R32, P5 ;  /* 0x000000202126c207 */ /* 0x000fca0002800000 */
[----:B------:R-:W-:Y:S04]  /*0f70*/  @!P4 STS.64 [R2], R38 ;  /* 0x000000260200c388 */ /* 0x000fe80000000a00 */
[----:B------:R-:W1:Y:S01]  /*0f80*/  @!P3 LDS.64 R36, [R3+0x8] ;  /* 0x000008000324b984 */ /* 0x000e620000000a00 */
[----:B------:R-:W-:Y:S02]  /*0f90*/  IMAD.MOV.U32 R34, RZ, RZ, R28 ;  /* 0x000000ffff227224 */ /* 0x000fe400078e001c */
[----:B------:R-:W-:Y:S01]  /*0fa0*/  IMAD.MOV.U32 R32, RZ, RZ, R29 ;  /* 0x000000ffff207224 */ /* 0x000fe200078e001d */
[----:B-1----:R-:W-:Y:S01]  /*0fb0*/  @!P3 DSETP.MAX.AND P4, P5, R26, R36, PT ;  /* 0x000000241a00b22a */ /* 0x002fe20003d8f000 */
[----:B------:R-:W-:Y:S01]  /*0fc0*/  @!P3 IMAD.MOV.U32 R28, RZ, RZ, R36 ;  /* 0x000000ffff1cb224 */ /* 0x000fe200078e0024 */
[----:B------:R-:W-:-:S04]  /*0fd0*/  @!P3 LOP3.LUT R36, R37, 0x80000, RZ, 0xfc, !PT ;  /* 0x000800002524b812 */ /* 0x000fc800078efcff */
[----:B------:R-:W-:Y:S02]  /*0fe0*/  @!P3 FSEL R29, R30, R37, P4 ;  /* 0x000000251e1db208 */ /* 0x000fe40002000000 */
[----:B------:R-:W-:Y:S02]  /*0ff0*/  @!P3 SEL R28, R33, R28, P4 ;  /* 0x0000001c211cb207 */ /* 0x000fe40002000000 */
[----:B------:R-:W-:-:S05]  /*1000*/  @!P3 SEL R29, R36, R29, P5 ;  /* 0x0000001d241db207 */ /* 0x000fca0002800000 */
[----:B------:R-:W-:Y:S04]  /*1010*/  @!P3 STS.64 [R3+0x8], R28 ;  /* 0x0000081c0300b388 */ /* 0x000fe80000000a00 */
[----:B------:R-:W1:Y:S02]  /*1020*/  @!P2 LDS.64 R38, [R4+0x10] ;  /* 0x000010000426a984 */ /* 0x000e640000000a00 */
[----:B-1----:R-:W-:Y:S01]  /*1030*/  @!P2 DSETP.MAX.AND P4, P3, R26, R38, PT ;  /* 0x000000261a00a22a */ /* 0x002fe20003b8f000 */
[----:B------:R-:W-:Y:S01]  /*1040*/  @!P2 IMAD.MOV.U32 R36, RZ, RZ, R38 ;  /* 0x000000ffff24a224 */ /* 0x000fe200078e0026 */
[----:B------:R-:W-:-:S04]  /*1050*/  @!P2 LOP3.LUT R38, R39, 0x80000, RZ, 0xfc, !PT ;  /* 0x000800002726a812 */ /* 0x000fc800078efcff */
[----:B------:R-:W-:-:S04]  /*1060*/  @!P2 FSEL R37, R30, R39, P4 ;  /* 0x000000271e25a208 */ /* 0x000fc80002000000 */
[----:B------:R-:W-:Y:S02]  /*1070*/  @!P2 SEL R37, R38, R37, P3 ;  /* 0x000000252625a207 */ /* 0x000fe40001800000 */
[----:B------:R-:W-:-:S05]  /*1080*/  @!P2 SEL R36, R33, R36, P4 ;  /* 0x000000242124a207 */ /* 0x000fca0002000000 */
[----:B------:R-:W-:Y:S01]  /*1090*/  @!P2 STS.64 [R4+0x10], R36 ;  /* 0x000010240400a388 */ /* 0x000fe20000000a00 */
[C-C-:B------:R-:W-:Y:S02]  /*10a0*/  DSETP.NEU.AND P2, PT, R12.reuse, R22.reuse, PT ;  /* 0x000000160c00722a */ /* 0x140fe40003f4d000 */
[----:B------:R-:W-:-:S08]  /*10b0*/  DADD R22, R12, -R22 ;  /* 0x000000000c167229 */ /* 0x000fd00000000816 */
[----:B------:R-:W-:Y:S02]  /*10c0*/  DMUL R22, R22, R22 ;  /* 0x0000001616167228 */ /* 0x000fe40000000000 */
[----:B--2---:R-:W-:-:S14]  /*10d0*/  DSETP.NEU.AND P3, PT, R14, R20, PT ;  /* 0x000000140e00722a */ /* 0x004fdc0003f6d000 */
[----:B------:R-:W1:Y:S01]  /*10e0*/  @!P3 LDS.64 R28, [R2] ;  /* 0x00000000021cb984 */ /* 0x000e620000000a00 */
[----:B------:R-:W-:-:S08]  /*10f0*/  DADD R20, R14, -R20 ;  /* 0x000000000e147229 */ /* 0x000fd00000000814 */
[----:B------:R-:W-:Y:S02]  /*1100*/  DFMA R20, R20, R20, R22 ;  /* 0x000000141414722b */ /* 0x000fe40000000016 */
[----:B------:R-:W-:-:S08]  /*1110*/  DADD R22, R10, -R24 ;  /* 0x000000000a167229 */ /* 0x000fd00000000818 */
[----:B------:R-:W-:-:S08]  /*1120*/  DFMA R20, R22, R22, R20 ;  /* 0x000000161614722b */ /* 0x000fd00000000014 */
[----:B-1----:R-:W-:Y:S01]  /*1130*/  @!P3 DSETP.MAX.AND P4, P5, R20, R28, PT ;  /* 0x0000001c1400b22a */ /* 0x002fe20003d8f000 */
[----:B------:R-:W-:Y:S02]  /*1140*/  @!P3 IMAD.MOV.U32 R22, RZ, RZ, R28 ;  /* 0x000000ffff16b224 */ /* 0x000fe400078e001c */
[----:B------:R-:W-:Y:S01]  /*1150*/  IMAD.MOV.U32 R28, RZ, RZ, R21 ;  /* 0x000000ffff1c7224 */ /* 0x000fe200078e0015 */
[----:B------:R-:W-:-:S04]  /*1160*/  @!P3 LOP3.LUT R36, R29, 0x80000, RZ, 0xfc, !PT ;  /* 0x000800001d24b812 */ /* 0x000fc800078efcff */
[----:B------:R-:W-:Y:S01]  /*1170*/  @!P3 FSEL R23, R28, R29, P4 ;  /* 0x0000001d1c17b208 */ /* 0x000fe20002000000 */
[----:B------:R-:W-:-:S03]  /*1180*/  IMAD.MOV.U32 R29, RZ, RZ, R20 ;  /* 0x000000ffff1d7224 */ /* 0x000fc600078e0014 */
[----:B------:R-:W-:Y:S02]  /*1190*/  @!P3 SEL R23, R36, R23, P5 ;  /* 0x000000172417b207 */ /* 0x000fe40002800000 */
[----:B------:R-:W-:-:S05]  /*11a0*/  @!P3 SEL R22, R29, R22, P4 ;  /* 0x000000161d16b207 */ /* 0x000fca0002000000 */
[----:B------:R-:W-:Y:S04]  /*11b0*/  @!P3 STS.64 [R2], R22 ;  /* 0x000000160200b388 */ /* 0x000fe80000000a00 */
[----:B------:R-:W1:Y:S01]  /*11c0*/  @!P2 LDS.64 R36, [R3+0x8] ;  /* 0x000008000324a984 */ /* 0x000e620000000a00 */
[----:B------:R-:W-:Y:S02]  /*11d0*/  DSETP.NEU.AND P3, PT, R10, R24, PT ;  /* 0x000000180a00722a */ /* 0x000fe40003f6d000 */
[----:B-1----:R-:W-:Y:S01]  /*11e0*/  @!P2 DSETP.MAX.AND P4, P5, R20, R36, PT ;  /* 0x000000241400a22a */ /* 0x002fe20003d8f000 */
[----:B------:R-:W-:-:S05]  /*11f0*/  @!P2 IMAD.MOV.U32 R25, RZ, RZ, R37 ;  /* 0x000000ffff19a224 */ /* 0x000fca00078e0025 */
[----:B------:R-:W-:Y:S02]  /*1200*/  @!P2 FSEL R24, R28, R25, P4 ;  /* 0x000000191c18a208 */ /* 0x000fe40002000000 */
[----:B------:R-:W-:-:S04]  /*1210*/  @!P2 LOP3.LUT R25, R25, 0x80000, RZ, 0xfc, !PT ;  /* 0x000800001919a812 */ /* 0x000fc800078efcff */
[----:B------:R-:W-:Y:S02]  /*1220*/  @!P2 SEL R25, R25, R24, P5 ;  /* 0x000000181919a207 */ /* 0x000fe40002800000 */
[----:B------:R-:W-:-:S05]  /*1230*/  @!P2 SEL R24, R29, R36, P4 ;  /* 0x000000241d18a207 */ /* 0x000fca0002000000 */
[----:B------:R1:W-:Y:S04]  /*1240*/  @!P2 STS.64 [R3+0x8], R24 ;  /* 0x000008180300a388 */ /* 0x0003e80000000a00 */
[----:B------:R-:W2:Y:S01]  /*1250*/  @!P3 LDS.64 R22, [R4+0x10] ;  /* 0x000010000416b984 */ /* 0x000ea20000000a00 */
[----:B------:R-:W-:Y:S02]  /*1260*/  SEL R34, R34, R35, P1 ;  /* 0x0000002322227207 */ /* 0x000fe40000800000 */
[----:B------:R-:W-:Y:S02]  /*1270*/  FSEL R35, R32, R17, P1 ;  /* 0x0000001120237208 */ /* 0x000fe40000800000 */
[----:B------:R-:W-:-:S06]  /*1280*/  @P0 LOP3.LUT R35, R17, 0x80000, RZ, 0xfc, !PT ;  /* 0x0008000011230812 */ /* 0x000fcc00078efcff */
[----:B------:R-:W-:Y:S01]  /*1290*/  DSETP.MAX.AND P0, P1, R34, R26, PT ;  /* 0x0000001a2200722a */ /* 0x000fe2000390f000 */
[----:B------:R-:W-:-:S05]  /*12a0*/  IMAD.MOV.U32 R26, RZ, RZ, R34 ;  /* 0x000000ffff1a7224 */ /* 0x000fca00078e0022 */
[----:B------:R-:W-:Y:S02]  /*12b0*/  FSEL R35, R35, R30, P0 ;  /* 0x0000001e23237208 */ /* 0x000fe40000000000 */
[----:B-1----:R-:W-:Y:S02]  /*12c0*/  SEL R24, R26, R33, P0 ;  /* 0x000000211a187207 */ /* 0x002fe40000000000 */
[----:B------:R-:W-:-:S04]  /*12d0*/  IADD3 R9, P0, PT, R9, 0x4, RZ ;  /* 0x0000000409097810 */ /* 0x000fc80007f1e0ff */
[----:B------:R-:W-:Y:S01]  /*12e0*/  @P1 LOP3.LUT R35, R30, 0x80000, RZ, 0xfc, !PT ;  /* 0x000800001e231812 */ /* 0x000fe200078efcff */
[----:B--2---:R-:W-:Y:S01]  /*12f0*/  @!P3 DSETP.MAX.AND P2, P4, R20, R22, PT ;  /* 0x000000161400b22a */ /* 0x004fe20003c4f000 */
[----:B------:R-:W-:-:S05]  /*1300*/  @!P3 IMAD.MOV.U32 R17, RZ, RZ, R23 ;  /* 0x000000ffff11b224 */ /* 0x000fca00078e0017 */
[----:B------:R-:W-:Y:S02]  /*1310*/  @!P3 FSEL R25, R28, R17, P2 ;  /* 0x000000111c19b208 */ /* 0x000fe40001000000 */
[----:B------:R-:W-:Y:S02]  /*1320*/  @!P3 LOP3.LUT R32, R17, 0x80000, RZ, 0xfc, !PT ;  /* 0x000800001120b812 */ /* 0x000fe400078efcff */
[----:B------:R-:W-:Y:S02]  /*1330*/  @!P3 SEL R22, R29, R22, P2 ;  /* 0x000000161d16b207 */ /* 0x000fe40001000000 */
[----:B------:R-:W-:Y:S01]  /*1340*/  @!P3 SEL R23, R32, R25, P4 ;  /* 0x000000192017b207 */ /* 0x000fe20002000000 */
[----:B------:R-:W-:Y:S02]  /*1350*/  IMAD.MOV.U32 R25, RZ, RZ, R35 ;  /* 0x000000ffff197224 */ /* 0x000fe400078e0023 */
[----:B------:R-:W-:Y:S01]  /*1360*/  IMAD.X R8, RZ, RZ, R8, P0 ;  /* 0x000000ffff087224 */ /* 0x000fe200000e0608 */
[----:B------:R-:W-:Y:S01]  /*1370*/  ISETP.GE.U32.AND P0, PT, R9, UR6, PT ;  /* 0x0000000609007c0c */ /* 0x000fe2000bf06070 */
[----:B------:R1:W-:Y:S02]  /*1380*/  @!P3 STS.64 [R4+0x10], R22 ;  /* 0x000010160400b388 */ /* 0x0003e40000000a00 */
[----:B------:R-:W-:Y:S01]  /*1390*/  DSETP.MAX.AND P2, P4, R24, R20, PT ;  /* 0x000000141800722a */ /* 0x000fe20003c4f000 */
[----:B------:R-:W-:Y:S01]  /*13a0*/  ISETP.GE.U32.AND.EX P0, PT, R8, UR7, PT, P0 ;  /* 0x0000000708007c0c */ /* 0x000fe2000bf06100 */
[----:B------:R-:W-:Y:S01]  /*13b0*/  IMAD.MOV.U32 R17, RZ, RZ, R25 ;  /* 0x000000ffff117224 */ /* 0x000fe200078e0019 */
[----:B------:R-:W-:-:S03]  /*13c0*/  IADD3 R18, P1, PT, R18, 0x20, RZ ;  /* 0x0000002012127810 */ /* 0x000fc60007f3e0ff */
[----:B------:R-:W-:Y:S02]  /*13d0*/  SEL R26, R24, R29, P2 ;  /* 0x0000001d181a7207 */ /* 0x000fe40001000000 */
[----:B------:R-:W-:Y:S01]  /*13e0*/  FSEL R27, R17, R28, P2 ;  /* 0x0000001c111b7208 */ /* 0x000fe20001000000 */
[----:B------:R-:W-:-:S05]  /*13f0*/  IMAD.X R19, RZ, RZ, R19, P1 ;  /* 0x000000ffff137224 */ /* 0x000fca00008e0613 */
[----:B------:R-:W-:Y:S01]  /*1400*/  @P4 LOP3.LUT R27, R28, 0x80000, RZ, 0xfc, !PT ;  /* 0x000800001c1b4812 */ /* 0x000fe200078efcff */
[----:B-1----:R-:W-:Y:S06]  /*1410*/  @!P0 BRA `(.L_x_7) ;  /* 0xfffffff4001c8947 */ /* 0x002fec000383ffff */
.L_x_6:
[----:B------:R-:W-:Y:S05]  /*1420*/  BSYNC.RECONVERGENT B1 ;  /* 0x0000000000017941 */ /* 0x000fea0003800200 */
.L_x_5:
[----:B---3--:R2:W-:Y:S02]  /*1430*/  STS.64 [R5+0x18], R26 ;  /* 0x0000181a05007388 */ /* 0x0085e40000000a00 */
.L_x_1:
[----:B-1----:R-:W-:Y:S05]  /*1440*/  BSYNC.RECONVERGENT B0 ;  /* 0x0000000000007941 */ /* 0x002fea0003800200 */
.L_x_0:
[----:B------:R-:W1:Y:S01]  /*1450*/  S2R R6, SR_TID.X ;  /* 0x0000000000067919 */ /* 0x000e620000002100 */
[----:B------:R-:W-:Y:S01]  /*1460*/  BAR.SYNC.DEFER_BLOCKING 0x0 ;  /* 0x0000000000007b1d */ /* 0x000fe20000010000 */
[----:B------:R-:W-:-:S13]  /*1470*/  ISETP.GE.U32.AND P0, PT, R0, 0x2, PT ;  /* 0x000000020000780c */ /* 0x000fda0003f06070 */
[----:B------:R-:W-:Y:S05]  /*1480*/  @!P0 BRA `(.L_x_8) ;  /* 0x0000000000e08947 */ /* 0x000fea0003800000 */
.L_x_11:
[----:B------:R-:W-:Y:S01]  /*1490*/  SHF.R.U32.HI R7, RZ, 0x1, R0 ;  /* 0x00000001ff077819 */ /* 0x000fe20000011600 */
[----:B------:R-:W-:Y:S03]  /*14a0*/  BSSY.RECONVERGENT B0, `(.L_x_9) ;  /* 0x0000032000007945 */ /* 0x000fe60003800200 */
[----:B-1----:R-:W-:-:S13]  /*14b0*/  ISETP.GE.U32.AND P0, PT, R6, R7, PT ;  /* 0x000000070600720c */ /* 0x002fda0003f06070 */
[----:B------:R-:W-:Y:S05]  /*14c0*/  @P0 BRA `(.L_x_10) ;  /* 0x0000000000bc0947 */ /* 0x000fea0003800000 */
[----:B-----5:R-:W-:Y:S01]  /*14d0*/  IMAD R10, R7, 0x8, R2 ;  /* 0x00000008070a7824 */ /* 0x020fe200078e0202 */
[----:B------:R-:W1:Y:S05]  /*14e0*/  LDS.64 R8, [R2] ;  /* 0x0000000002087984 */ /* 0x000e6a0000000a00 */
[----:B------:R-:W3:Y:S01]  /*14f0*/  LDS.64 R10, [R10] ;  /* 0x000000000a0a7984 */ /* 0x000ee20000000a00 */
[----:B-1----:R-:W-:Y:S01]  /*1500*/  IMAD.MOV.U32 R12, RZ, RZ, R9 ;  /* 0x000000ffff0c7224 */ /* 0x002fe200078e0009 */
[----:B---3--:R-:W-:Y:S01]  /*1510*/  DSETP.MAX.AND P0, P1, R8, R10, PT ;  /* 0x0000000a0800722a */ /* 0x008fe2000390f000 */
[----:B------:R-:W-:Y:S02]  /*1520*/  IMAD.MOV.U32 R13, RZ, RZ, R11 ;  /* 0x000000ffff0d7224 */ /* 0x000fe400078e000b */
[----:B------:R-:W-:-:S03]  /*1530*/  IMAD.MOV.U32 R9, RZ, RZ, R10 ;  /* 0x000000ffff097224 */ /* 0x000fc600078e000a */
[----:B------:R-:W-:Y:S01]  /*1540*/  FSEL R15, R12, R13, P0 ;  /* 0x0000000d0c0f7208 */ /* 0x000fe20000000000 */
[----:B------:R-:W-:Y:S01]  /*1550*/  IMAD R12, R7, 0x8, R3 ;  /* 0x00000008070c7824 */ /* 0x000fe200078e0203 */
[----:B------:R-:W-:-:S06]  /*1560*/  SEL R8, R8, R9, P0 ;  /* 0x0000000908087207 */ /* 0x000fcc0000000000 */
[----:B------:R-:W-:-:S05]  /*1570*/  @P1 LOP3.LUT R15, R13, 0x80000, RZ, 0xfc, !PT ;  /* 0x000800000d0f1812 */ /* 0x000fca00078efcff */
[----:B------:R-:W-:-:S05]  /*1580*/  IMAD.MOV.U32 R9, RZ, RZ, R15 ;  /* 0x000000ffff097224 */ /* 0x000fca00078e000f */
[----:B------:R-:W-:Y:S04]  /*1590*/  STS.64 [R2], R8 ;  /* 0x0000000802007388 */ /* 0x000fe80000000a00 */
[----:B------:R-:W1:Y:S04]  /*15a0*/  LDS.64 R12, [R12+0x8] ;  /* 0x000008000c0c7984 */ /* 0x000e680000000a00 */
[----:B------:R-:W3:Y:S01]  /*15b0*/  LDS.64 R10, [R3+0x8] ;  /* 0x00000800030a7984 */ /* 0x000ee20000000a00 */
[----:B-1----:R-:W-:Y:S01]  /*15c0*/  IMAD.MOV.U32 R15, RZ, RZ, R13 ;  /* 0x000000ffff0f7224 */ /* 0x002fe200078e000d */
[----:B---3--:R-:W-:Y:S01]  /*15d0*/  DSETP.MAX.AND P0, P1, R10, R12, PT ;  /* 0x0000000c0a00722a */ /* 0x008fe2000390f000 */
[----:B------:R-:W-:-:S02]  /*15e0*/  IMAD.MOV.U32 R14, RZ, RZ, R11 ;  /* 0x000000ffff0e7224 */ /* 0x000fc400078e000b */
[----:B------:R-:W-:Y:S02]  /*15f0*/  IMAD.MOV.U32 R11, RZ, RZ, R12 ;  /* 0x000000ffff0b7224 */ /* 0x000fe400078e000c */
[----:B------:R-:W-:Y:S01]  /*1600*/  IMAD R13, R7, 0x8, R4 ;  /* 0x00000008070d7824 */ /* 0x000fe200078e0204 */
[----:B------:R-:W-:Y:S02]  /*1610*/  FSEL R17, R14, R15, P0 ;  /* 0x0000000f0e117208 */ /* 0x000fe40000000000 */
[----:B------:R-:W-:-:S06]  /*1620*/  SEL R10, R10, R11, P0 ;  /* 0x0000000b0a0a7207 */ /* 0x000fcc0000000000 */
[----:B------:R-:W-:-:S05]  /*1630*/  @P1 LOP3.LUT R17, R15, 0x80000, RZ, 0xfc, !PT ;  /* 0x000800000f111812 */ /* 0x000fca00078efcff */
[----:B------:R-:W-:-:S05]  /*1640*/  IMAD.MOV.U32 R11, RZ, RZ, R17 ;  /* 0x000000ffff0b7224 */ /* 0x000fca00078e0011 */
[----:B------:R-:W-:Y:S04]  /*1650*/  STS.64 [R3+0x8], R10 ;  /* 0x0000080a03007388 */ /* 0x000fe80000000a00 */
[----:B------:R-:W1:Y:S04]  /*1660*/  LDS.64 R12, [R13+0x10] ;  /* 0x000010000d0c7984 */ /* 0x000e680000000a00 */
[----:B------:R-:W3:Y:S01]  /*1670*/  LDS.64 R8, [R4+0x10] ;  /* 0x0000100004087984 */ /* 0x000ee20000000a00 */
[----:B-1----:R-:W-:Y:S01]  /*1680*/  IMAD.MOV.U32 R15, RZ, RZ, R13 ;  /* 0x000000ffff0f7224 */ /* 0x002fe200078e000d */
[----:B---3--:R-:W-:Y:S01]  /*1690*/  DSETP.MAX.AND P0, P1, R8, R12, PT ;  /* 0x0000000c0800722a */ /* 0x008fe2000390f000 */
[----:B------:R-:W-:-:S05]  /*16a0*/  IMAD.MOV.U32 R14, RZ, RZ, R9 ;  /* 0x000000ffff0e7224 */ /* 0x000fca00078e0009 */
[----:B------:R-:W-:Y:S02]  /*16b0*/  FSEL R17, R14, R15, P0 ;  /* 0x0000000f0e117208 */ /* 0x000fe40000000000 */
[----:B------:R-:W-:Y:S01]  /*16c0*/  SEL R8, R8, R12, P0 ;  /* 0x0000000c08087207 */ /* 0x000fe20000000000 */
[----:B------:R-:W-:-:S05]  /*16d0*/  IMAD R12, R7, 0x8, R5 ;  /* 0x00000008070c7824 */ /* 0x000fca00078e0205 */
[----:B------:R-:W-:-:S05]  /*16e0*/  @P1 LOP3.LUT R17, R15, 0x80000, RZ, 0xfc, !PT ;  /* 0x000800000f111812 */ /* 0x000fca00078efcff */
[----:B------:R-:W-:-:S05]  /*16f0*/  IMAD.MOV.U32 R9, RZ, RZ, R17 ;  /* 0x000000ffff097224 */ /* 0x000fca00078e0011 */
[----:B------:R-:W-:Y:S04]  /*1700*/  STS.64 [R4+0x10], R8 ;  /* 0x0000100804007388 */ /* 0x000fe80000000a00 */
[----:B------:R-:W1:Y:S04]  /*1710*/  LDS.64 R12, [R12+0x18] ;  /* 0x000018000c0c7984 */ /* 0x000e680000000a00 */
[----:B------:R-:W3:Y:S01]  /*1720*/  LDS.64 R10, [R5+0x18] ;  /* 0x00001800050a7984 */ /* 0x000ee20000000a00 */
[----:B-1----:R-:W-:Y:S01]  /*1730*/  IMAD.MOV.U32 R15, RZ, RZ, R13 ;  /* 0x000000ffff0f7224 */ /* 0x002fe200078e000d */
[----:B---3--:R-:W-:Y:S01]  /*1740*/  DSETP.MAX.AND P0, P1, R10, R12, PT ;  /* 0x0000000c0a00722a */ /* 0x008fe2000390f000 */
[----:B------:R-:W-:-:S02]  /*1750*/  IMAD.MOV.U32 R14, RZ, RZ, R11 ;  /* 0x000000ffff0e7224 */ /* 0x000fc400078e000b */
[----:B------:R-:W-:-:S03]  /*1760*/  IMAD.MOV.U32 R11, RZ, RZ, R12 ;  /* 0x000000ffff0b7224 */ /* 0x000fc600078e000c */
[----:B------:R-:W-:Y:S02]  /*1770*/  FSEL R17, R14, R15, P0 ;  /* 0x0000000f0e117208 */ /* 0x000fe40000000000 */
[----:B------:R-:W-:-:S06]  /*1780*/  SEL R10, R10, R11, P0 ;  /* 0x0000000b0a0a7207 */ /* 0x000fcc0000000000 */
[----:B------:R-:W-:-:S05]  /*1790*/  @P1 LOP3.LUT R17, R15, 0x80000, RZ, 0xfc, !PT ;  /* 0x000800000f111812 */ /* 0x000fca00078efcff */
[----:B------:R-:W-:-:S05]  /*17a0*/  IMAD.MOV.U32 R11, RZ, RZ, R17 ;  /* 0x000000ffff0b7224 */ /* 0x000fca00078e0011 */
[----:B------:R1:W-:Y:S02]  /*17b0*/  STS.64 [R5+0x18], R10 ;  /* 0x0000180a05007388 */ /* 0x0003e40000000a00 */
.L_x_10:
[----:B------:R-:W-:Y:S05]  /*17c0*/  BSYNC.RECONVERGENT B0 ;  /* 0x0000000000007941 */ /* 0x000fea0003800200 */
.L_x_9:
[----:B------:R-:W-:Y:S01]  /*17d0*/  BAR.SYNC.DEFER_BLOCKING 0x0 ;  /* 0x0000000000007b1d */ /* 0x000fe20000010000 */
[----:B------:R-:W-:Y:S01]  /*17e0*/  ISETP.GT.U32.AND P0, PT, R0, 0x3, PT ;  /* 0x000000030000780c */ /* 0x000fe20003f04070 */
[----:B------:R-:W-:-:S12]  /*17f0*/  IMAD.MOV.U32 R0, RZ, RZ, R7 ;  /* 0x000000ffff007224 */ /* 0x000fd800078e0007 */
[----:B------:R-:W-:Y:S05]  /*1800*/  @P0 BRA `(.L_x_11) ;  /* 0xfffffffc00200947 */ /* 0x000fea000383ffff */
.L_x_8:
[----:B-1----:R-:W-:-:S13]  /*1810*/  ISETP.NE.AND P0, PT, R6, RZ, PT ;  /* 0x000000ff0600720c */ /* 0x002fda0003f05270 */
[----:B------:R-:W-:Y:S05]  /*1820*/  @P0 EXIT ;  /* 0x000000000000094d */ /* 0x000fea0003800000 */
[----:B------:R-:W1:Y:S01]  /*1830*/  S2UR UR5, SR_CgaCtaId ;  /* 0x00000000000579c3 */ /* 0x000e620000008800 */
[----:B------:R-:W-:-:S07]  /*1840*/  UMOV UR4, 0x400 ;  /* 0x0000040000047882 */ /* 0x000fce0000000000 */
[----:B0-2---:R-:W0:Y:S01]  /*1850*/  LDC.64 R4, c[0x0][0x390] ;  /* 0x0000e400ff047b82 */ /* 0x005e220000000a00 */
[----:B-1----:R-:W-:-:S09]  /*1860*/  ULEA UR4, UR5, UR4, 0x18 ;  /* 0x0000000405047291 */ /* 0x002fd2000f8ec0ff */
[----:B------:R-:W0:Y:S04]  /*1870*/  LDS.64 R2, [UR4] ;  /* 0x00000004ff027984 */ /* 0x000e280008000a00 */
[----:B------:R-:W1:Y:S04]  /*1880*/  LDS.64 R6, [UR4+0x808] ;  /* 0x00080804ff067984 */ /* 0x000e680008000a00 */
[----:B-----5:R-:W2:Y:S04]  /*1890*/  LDS.64 R10, [UR4+0x1018] ;  /* 0x00101804ff0a7984 */ /* 0x020ea80008000a00 */
[----:B------:R-:W3:Y:S01]  /*18a0*/  LDS.64 R12, [UR4+0x1830] ;  /* 0x00183004ff0c7984 */ /* 0x000ee20008000a00 */
[----:B------:R-:W4:Y:S02]  /*18b0*/  LDCU.64 UR4, c[0x0][0x390] ;  /* 0x00007200ff0477ac */ /* 0x000f240008000a00 */
[----:B----4-:R-:W-:-:S04]  /*18c0*/  UIADD3 UR4, UP0, UPT, UR4, 0x8, URZ ;  /* 0x0000000804047890 */ /* 0x010fc8000ff1e0ff */
[----:B------:R-:W-:Y:S02]  /*18d0*/  UIADD3.X UR5, UPT, UPT, URZ, UR5, URZ, UP0, !UPT ;  /* 0x00000005ff057290 */ /* 0x000fe400087fe4ff */
[----:B------:R-:W-:Y:S01]  /*18e0*/  IMAD.U32 R8, RZ, RZ, UR4 ;  /* 0x00000004ff087e24 */ /* 0x000fe2000f8e00ff */
[----:B0-----:R-:W-:Y:S03]  /*18f0*/  REDG.E.MAX.64.STRONG.GPU desc[UR10][R4.64], R2 ;  /* 0x000000020400798e */ /* 0x001fe6000d12e50a */
[----:B------:R-:W-:-:S05]  /*1900*/  IMAD.U32 R9, RZ, RZ, UR5 ;  /* 0x00000005ff097e24 */ /* 0x000fca000f8e00ff */
[----:B-1----:R-:W-:Y:S04]  /*1910*/  REDG.E.MAX.64.STRONG.GPU desc[UR10][R8.64], R6 ;  /* 0x000000060800798e */ /* 0x002fe8000d12e50a */
[----:B--2---:R-:W-:Y:S04]  /*1920*/  REDG.E.MAX.64.STRONG.GPU desc[UR10][R8.64+0x8], R10 ;  /* 0x0000080a0800798e */ /* 0x004fe8000d12e50a */
[----:B---3--:R-:W-:Y:S01]  /*1930*/  REDG.E.MAX.64.STRONG.GPU desc[UR10][R8.64+0x10], R12 ;  /* 0x0000100c0800798e */ /* 0x008fe2000d12e50a */
[----:B------:R-:W-:Y:S05]  /*1940*/  EXIT ;  /* 0x000000000000794d */ /* 0x000fea0003800000 */
.L_x_12:
[----:B------:R-:W-:-:S00]  /*1950*/  BRA `(.L_x_12) ;  /* 0xfffffffc00fc7947 */ /* 0x000fc0000383ffff */
[----:B------:R-:W-:-:S00]  /*1960*/  NOP ;  /* 0x0000000000007918 */ /* 0x000fc00000000000 */
        /* <DEDUP_REMOVED lines=9> */
.L_x_13:


//--------------------- .nv.shared._Z29calculate_meshDiameter_kernelPKdmPdm --------------------------
	.section	.nv.shared._Z29calculate_meshDiameter_kernelPKdmPdm,"aw",@nobits
	.sectionflags	@""
	.align	8
.nv.shared._Z29calculate_meshDiameter_kernelPKdmPdm:
	.zero		9264


//--------------------- .nv.shared.reserved.0     --------------------------
	.section	.nv.shared.reserved.0,"aw",@nobits
	.weak		__nv_reservedSMEM_offset_0_alias
	.size		__nv_reservedSMEM_offset_0_alias, 0, 64
	.other		__nv_reservedSMEM_offset_0_alias,@"STO_CUDA_RESERVED_SHARED STV_DEFAULT"
__nv_reservedSMEM_offset_0_alias:
	.zero		0
	.zero		64


//--------------------- .nv.constant0._Z29calculate_meshDiameter_kernelPKdmPdm --------------------------
	.section	.nv.constant0._Z29calculate_meshDiameter_kernelPKdmPdm,"a",@progbits
	.sectionflags	@""
	.align	4
.nv.constant0._Z29calculate_meshDiameter_kernelPKdmPdm:
	.zero		928


//--------------------- SYMBOLS --------------------------

	.type		.nv.reservedSmem.offset0,@object
	.size		.nv.reservedSmem.offset0,0x4
	.type		.nv.reservedSmem.cap,@object
	.size		.nv.reservedSmem.cap,0x4
